	.headerflags	@"EF_CUDA_TEXMODE_UNIFIED EF_CUDA_64BIT_ADDRESS EF_CUDA_SM89 EF_CUDA_VIRTUAL_SM(EF_CUDA_SM89)"
	.elftype	@"ET_EXEC"


//--------------------- .nv.info                  --------------------------
	.section	.nv.info,"",@"SHT_CUDA_INFO"
	.align	4


	//----- nvinfo : EIATTR_REGCOUNT
	.align		4
        /*0000*/ 	.byte	0x04, 0x2f
        /*0002*/ 	.short	(.L_1 - .L_0)
	.align		4
.L_0:
        /*0004*/ 	.word	index@(triton__0d1d2d3d4d5d6de7de)
        /*0008*/ 	.word	0x0000003d


	//----- nvinfo : EIATTR_MAX_STACK_SIZE
	.align		4
.L_1:
        /*000c*/ 	.byte	0x04, 0x23
        /*000e*/ 	.short	(.L_3 - .L_2)
	.align		4
.L_2:
        /*0010*/ 	.word	index@(triton__0d1d2d3d4d5d6de7de)
        /*0014*/ 	.word	0x00000000


	//----- nvinfo : EIATTR_MIN_STACK_SIZE
	.align		4
.L_3:
        /*0018*/ 	.byte	0x04, 0x12
        /*001a*/ 	.short	(.L_5 - .L_4)
	.align		4
.L_4:
        /*001c*/ 	.word	index@(triton__0d1d2d3d4d5d6de7de)
        /*0020*/ 	.word	0x00000000


	//----- nvinfo : EIATTR_FRAME_SIZE
	.align		4
.L_5:
        /*0024*/ 	.byte	0x04, 0x11
        /*0026*/ 	.short	(.L_7 - .L_6)
	.align		4
.L_6:
        /*0028*/ 	.word	index@(triton__0d1d2d3d4d5d6de7de)
        /*002c*/ 	.word	0x00000000
.L_7:


//--------------------- .nv.info.triton__0d1d2d3d4d5d6de7de --------------------------
	.section	.nv.info.triton__0d1d2d3d4d5d6de7de,"",@"SHT_CUDA_INFO"
	.align	4


	//----- nvinfo : EIATTR_CUDA_API_VERSION
	.align		4
        /*0000*/ 	.byte	0x04, 0x37
        /*0002*/ 	.short	(.L_9 - .L_8)
.L_8:
        /*0004*/ 	.word	0x0000007b


	//----- nvinfo : EIATTR_PARAM_CBANK
	.align		4
.L_9:
        /*0008*/ 	.byte	0x04, 0x0a
        /*000a*/ 	.short	(.L_11 - .L_10)
	.align		4
.L_10:
        /*000c*/ 	.word	index@(.nv.constant0.triton__0d1d2d3d4d5d6de7de)
        /*0010*/ 	.short	0x0160
        /*0012*/ 	.short	0x0038


	//----- nvinfo : EIATTR_CBANK_PARAM_SIZE
	.align		4
.L_11:
        /*0014*/ 	.byte	0x03, 0x19
        /*0016*/ 	.short	0x0038


	//----- nvinfo : EIATTR_KPARAM_INFO
	.align		4
        /*0018*/ 	.byte	0x04, 0x17
        /*001a*/ 	.short	(.L_13 - .L_12)
.L_12:
        /*001c*/ 	.word	0x00000000
        /*0020*/ 	.short	0x0007
        /*0022*/ 	.short	0x0034
        /*0024*/ 	.byte	0x00, 0xf0, 0x11, 0x00


	//----- nvinfo : EIATTR_KPARAM_INFO
	.align		4
.L_13:
        /*0028*/ 	.byte	0x04, 0x17
        /*002a*/ 	.short	(.L_15 - .L_14)
.L_14:
        /*002c*/ 	.word	0x00000000
        /*0030*/ 	.short	0x0006
        /*0032*/ 	.short	0x0030
        /*0034*/ 	.byte	0x00, 0xf0, 0x11, 0x00


	//----- nvinfo : EIATTR_KPARAM_INFO
	.align		4
.L_15:
        /*0038*/ 	.byte	0x04, 0x17
        /*003a*/ 	.short	(.L_17 - .L_16)
.L_16:
        /*003c*/ 	.word	0x00000000
        /*0040*/ 	.short	0x0005
        /*0042*/ 	.short	0x0028
        /*0044*/ 	.byte	0x00, 0xf0, 0x21, 0x00


	//----- nvinfo : EIATTR_KPARAM_INFO
	.align		4
.L_17:
        /*0048*/ 	.byte	0x04, 0x17
        /*004a*/ 	.short	(.L_19 - .L_18)
.L_18:
        /*004c*/ 	.word	0x00000000
        /*0050*/ 	.short	0x0004
        /*0052*/ 	.short	0x0020
        /*0054*/ 	.byte	0x00, 0xf0, 0x21, 0x00


	//----- nvinfo : EIATTR_KPARAM_INFO
	.align		4
.L_19:
        /*0058*/ 	.byte	0x04, 0x17
        /*005a*/ 	.short	(.L_21 - .L_20)
.L_20:
        /*005c*/ 	.word	0x00000000
        /*0060*/ 	.short	0x0003
        /*0062*/ 	.short	0x0018
        /*0064*/ 	.byte	0x00, 0xf0, 0x21, 0x00


	//----- nvinfo : EIATTR_KPARAM_INFO
	.align		4
.L_21:
        /*0068*/ 	.byte	0x04, 0x17
        /*006a*/ 	.short	(.L_23 - .L_22)
.L_22:
        /*006c*/ 	.word	0x00000000
        /*0070*/ 	.short	0x0002
        /*0072*/ 	.short	0x0010
        /*0074*/ 	.byte	0x00, 0xf0, 0x21, 0x00


	//----- nvinfo : EIATTR_KPARAM_INFO
	.align		4
.L_23:
        /*0078*/ 	.byte	0x04, 0x17
        /*007a*/ 	.short	(.L_25 - .L_24)
.L_24:
        /*007c*/ 	.word	0x00000000
        /*0080*/ 	.short	0x0001
        /*0082*/ 	.short	0x0008
        /*0084*/ 	.byte	0x00, 0xf0, 0x21, 0x00


	//----- nvinfo : EIATTR_KPARAM_INFO
	.align		4
.L_25:
        /*0088*/ 	.byte	0x04, 0x17
        /*008a*/ 	.short	(.L_27 - .L_26)
.L_26:
        /*008c*/ 	.word	0x00000000
        /*0090*/ 	.short	0x0000
        /*0092*/ 	.short	0x0000
        /*0094*/ 	.byte	0x00, 0xf0, 0x21, 0x00


	//----- nvinfo : EIATTR_MAXREG_COUNT
	.align		4
.L_27:
        /*0098*/ 	.byte	0x03, 0x1b
        /*009a*/ 	.short	0x00ff


	//----- nvinfo : EIATTR_EXIT_INSTR_OFFSETS
	.align		4
        /*009c*/ 	.byte	0x04, 0x1c
        /*009e*/ 	.short	(.L_29 - .L_28)


	//   ....[0]....
.L_28:
        /*00a0*/ 	.word	0x00002c90


	//   ....[1]....
        /*00a4*/ 	.word	0x00002cb0


	//----- nvinfo : EIATTR_MAX_THREADS
	.align		4
.L_29:
        /*00a8*/ 	.byte	0x04, 0x05
        /*00aa*/ 	.short	(.L_31 - .L_30)
.L_30:
        /*00ac*/ 	.word	0x00000100
        /*00b0*/ 	.word	0x00000001
        /*00b4*/ 	.word	0x00000001
.L_31:


//--------------------- .nv.rel.action            --------------------------
	.section	.nv.rel.action,"",@"SHT_CUDA_RELOCINFO"
	.align	8
	.sectionentsize	8
        /*0000*/ 	.byte	0x73, 0x00, 0x00, 0x00, 0x00, 0x00, 0x00, 0x00, 0x00, 0x00, 0x00, 0x11, 0x25, 0x00, 0x05, 0x36


//--------------------- .nv.constant0.triton__0d1d2d3d4d5d6de7de --------------------------
	.section	.nv.constant0.triton__0d1d2d3d4d5d6de7de,"a",@progbits
	.align	4
.nv.constant0.triton__0d1d2d3d4d5d6de7de:
	.zero		408


//--------------------- .text.triton__0d1d2d3d4d5d6de7de --------------------------
	.section	.text.triton__0d1d2d3d4d5d6de7de,"ax",@progbits
	.sectionflags	@"SHF_BARRIERS=1"
	.sectioninfo	@"SHI_REGISTERS=61"
	.align	128
        .global         triton__0d1d2d3d4d5d6de7de
        .type           triton__0d1d2d3d4d5d6de7de,@function
        .size           triton__0d1d2d3d4d5d6de7de,(.L_x_1 - triton__0d1d2d3d4d5d6de7de)
        .other          triton__0d1d2d3d4d5d6de7de,@"STO_CUDA_ENTRY STV_DEFAULT"
triton__0d1d2d3d4d5d6de7de:
.text.triton__0d1d2d3d4d5d6de7de:
[----:B------:R-:W-:-:S02]  /*0000*/  IMAD.MOV.U32 R1, RZ, RZ, c[0x0][0x28] ;  /* 0x00000a00ff017624 */ /* 0x000fc400078e00ff */
[----:B------:R-:W0:Y:S01]  /*0010*/  S2R R30, SR_TID.X ;  /* 0x00000000001e7919 */ /* 0x000e220000002100 */
[----:B------:R-:W-:Y:S01]  /*0020*/  CS2R R16, SRZ ;  /* 0x0000000000107805 */ /* 0x000fe2000001ff00 */
[----:B------:R-:W-:Y:S01]  /*0030*/  CS2R R18, SRZ ;  /* 0x0000000000127805 */ /* 0x000fe2000001ff00 */
[----:B------:R-:W-:Y:S01]  /*0040*/  ULDC.64 UR4, c[0x0][0x118] ;  /* 0x0000460000047ab9 */ /* 0x000fe20000000a00 */
[----:B------:R-:W1:Y:S01]  /*0050*/  S2R R29, SR_CTAID.Y ;  /* 0x00000000001d7919 */ /* 0x000e620000002600 */
[----:B------:R-:W-:Y:S01]  /*0060*/  CS2R R20, SRZ ;  /* 0x0000000000147805 */ /* 0x000fe2000001ff00 */
[----:B------:R-:W-:Y:S02]  /*0070*/  CS2R R22, SRZ ;  /* 0x0000000000167805 */ /* 0x000fe4000001ff00 */
[----:B------:R-:W2:Y:S01]  /*0080*/  S2R R40, SR_CTAID.X ;  /* 0x0000000000287919 */ /* 0x000ea20000002500 */
[----:B0-----:R-:W-:Y:S01]  /*0090*/  SHF.R.U32.HI R8, RZ, 0x5, R30 ;  /* 0x00000005ff087819 */ /* 0x001fe2000001161e */
[----:B------:R-:W-:-:S02]  /*00a0*/  IMAD.SHL.U32 R9, R30, 0x8, RZ ;  /* 0x000000081e097824 */ /* 0x000fc400078e00ff */
[----:B-1----:R-:W-:Y:S01]  /*00b0*/  IMAD.SHL.U32 R37, R29, 0x10, RZ ;  /* 0x000000101d257824 */ /* 0x002fe200078e00ff */
[----:B------:R-:W-:Y:S02]  /*00c0*/  SGXT.U32 R8, R8, 0x3 ;  /* 0x000000030808781a */ /* 0x000fe40000000000 */
[----:B------:R-:W-:Y:S01]  /*00d0*/  LOP3.LUT R9, R9, 0xf8, RZ, 0xe2, !PT ;  /* 0x000000f809097812 */ /* 0x000fe200078ee2ff */
[----:B--2---:R-:W-:Y:S01]  /*00e0*/  IMAD.SHL.U32 R40, R40, 0x100, RZ ;  /* 0x0000010028287824 */ /* 0x004fe200078e00ff */
[----:B------:R-:W-:-:S03]  /*00f0*/  LOP3.LUT R7, R37, R8, RZ, 0xfc, !PT ;  /* 0x0000000825077212 */ /* 0x000fc600078efcff */
[----:B------:R-:W-:Y:S01]  /*0100*/  IMAD.IADD R10, R9, 0x1, R40 ;  /* 0x00000001090a7824 */ /* 0x000fe200078e0228 */
[----:B------:R-:W-:-:S04]  /*0110*/  SHF.R.S32.HI R0, RZ, 0x1f, R7 ;  /* 0x0000001fff007819 */ /* 0x000fc80000011407 */
[CC--:B------:R-:W-:Y:S02]  /*0120*/  LEA.HI R2, R0.reuse, R7.reuse, RZ, 0x9 ;  /* 0x0000000700027211 */ /* 0x0c0fe400078f48ff */
[----:B------:R-:W-:Y:S02]  /*0130*/  LEA.HI R3, R0, R7, RZ, 0xb ;  /* 0x0000000700037211 */ /* 0x000fe400078f58ff */
[----:B------:R-:W-:Y:S02]  /*0140*/  SHF.R.S32.HI R4, RZ, 0x9, R2 ;  /* 0x00000009ff047819 */ /* 0x000fe40000011402 */
[C---:B------:R-:W-:Y:S01]  /*0150*/  LOP3.LUT R6, R3.reuse, 0xfff800, RZ, 0xc0, !PT ;  /* 0x00fff80003067812 */ /* 0x040fe200078ec0ff */
[----:B------:R-:W-:Y:S01]  /*0160*/  IMAD.SHL.U32 R5, R3, 0x80, RZ ;  /* 0x0000008003057824 */ /* 0x000fe200078e00ff */
[----:B------:R-:W-:Y:S02]  /*0170*/  LEA.HI R0, R4, R4, RZ, 0x2 ;  /* 0x0000000404007211 */ /* 0x000fe400078f10ff */
[----:B------:R-:W-:Y:S01]  /*0180*/  LOP3.LUT R2, R2, 0xfffe00, RZ, 0xc0, !PT ;  /* 0x00fffe0002027812 */ /* 0x000fe200078ec0ff */
[----:B------:R-:W-:Y:S01]  /*0190*/  IMAD.IADD R6, R7, 0x1, -R6 ;  /* 0x0000000107067824 */ /* 0x000fe200078e0a06 */
[----:B------:R-:W-:-:S02]  /*01a0*/  LOP3.LUT R3, R0, 0xfffffffc, RZ, 0xc0, !PT ;  /* 0xfffffffc00037812 */ /* 0x000fc400078ec0ff */
[----:B------:R-:W-:Y:S02]  /*01b0*/  LOP3.LUT R5, R5, 0xfffc0000, RZ, 0xc0, !PT ;  /* 0xfffc000005057812 */ /* 0x000fe400078ec0ff */
[----:B------:R-:W-:Y:S01]  /*01c0*/  IADD3 R32, R10, -0x80, RZ ;  /* 0xffffff800a207810 */ /* 0x000fe20007ffe0ff */
[----:B------:R-:W-:Y:S02]  /*01d0*/  IMAD.IADD R4, R4, 0x1, -R3 ;  /* 0x0000000104047824 */ /* 0x000fe400078e0a03 */
[----:B------:R-:W-:Y:S02]  /*01e0*/  IMAD R11, R6, 0x100, R5 ;  /* 0x00000100060b7824 */ /* 0x000fe400078e0205 */
[----:B------:R-:W-:Y:S01]  /*01f0*/  IMAD.IADD R5, R7, 0x1, -R2 ;  /* 0x0000000107057824 */ /* 0x000fe200078e0a02 */
[----:B------:R-:W-:Y:S01]  /*0200*/  ISETP.GE.AND P0, PT, R4, 0x2, PT ;  /* 0x000000020400780c */ /* 0x000fe20003f06270 */
[----:B------:R-:W-:Y:S02]  /*0210*/  IMAD.MOV.U32 R3, RZ, RZ, 0x2 ;  /* 0x00000002ff037424 */ /* 0x000fe400078e00ff */
[----:B------:R-:W-:Y:S01]  /*0220*/  IMAD R38, R5, 0x100, R10 ;  /* 0x0000010005267824 */ /* 0x000fe200078e020a */
[----:B------:R-:W-:Y:S01]  /*0230*/  ISETP.GT.AND P2, PT, R10, 0x7f, !P0 ;  /* 0x0000007f0a00780c */ /* 0x000fe20004744270 */
[----:B------:R-:W-:-:S03]  /*0240*/  IMAD.IADD R34, R11, 0x1, R32 ;  /* 0x000000010b227824 */ /* 0x000fc600078e0220 */
[----:B------:R-:W-:Y:S01]  /*0250*/  ISETP.LT.AND P1, PT, R10, 0x100, P2 ;  /* 0x000001000a00780c */ /* 0x000fe20001721270 */
[----:B------:R-:W-:Y:S01]  /*0260*/  IMAD.WIDE R34, R34, R3, c[0x0][0x160] ;  /* 0x0000580022227625 */ /* 0x000fe200078e0203 */
[----:B------:R-:W-:Y:S02]  /*0270*/  IADD3 R42, R38, -0x80, RZ ;  /* 0xffffff80262a7810 */ /* 0x000fe40007ffe0ff */
[----:B------:R-:W-:-:S03]  /*0280*/  ISETP.LT.AND P4, PT, R10, 0x100, !P0 ;  /* 0x000001000a00780c */ /* 0x000fc60004781270 */
[----:B------:R-:W-:-:S06]  /*0290*/  IMAD.WIDE R42, R42, R3, c[0x0][0x170] ;  /* 0x00005c002a2a7625 */ /* 0x000fcc00078e0203 */
[----:B------:R0:W2:Y:S01]  /*02a0*/  @P1 LDG.E.EL.128 R16, [R34.64] ;  /* 0x0000000422101981 */ /* 0x0000a2000c2e1d00 */
[----:B------:R-:W-:Y:S01]  /*02b0*/  IMAD.IADD R0, R10, 0x1, R11 ;  /* 0x000000010a007824 */ /* 0x000fe200078e020b */
[----:B------:R-:W-:Y:S02]  /*02c0*/  CS2R R12, SRZ ;  /* 0x00000000000c7805 */ /* 0x000fe4000001ff00 */
[----:B------:R1:W3:Y:S01]  /*02d0*/  @P1 LDG.E.EL.128 R20, [R42.64] ;  /* 0x000000042a141981 */ /* 0x0002e2000c2e1d00 */
[----:B------:R-:W-:Y:S01]  /*02e0*/  CS2R R14, SRZ ;  /* 0x00000000000e7805 */ /* 0x000fe2000001ff00 */
[----:B------:R-:W-:Y:S01]  /*02f0*/  CS2R R24, SRZ ;  /* 0x0000000000187805 */ /* 0x000fe2000001ff00 */
[----:B------:R-:W-:Y:S01]  /*0300*/  CS2R R26, SRZ ;  /* 0x00000000001a7805 */ /* 0x000fe2000001ff00 */
[----:B0-----:R-:W-:-:S04]  /*0310*/  IMAD.WIDE R34, R0, R3, c[0x0][0x160] ;  /* 0x0000580000227625 */ /* 0x001fc800078e0203 */
[----:B-1----:R-:W-:Y:S01]  /*0320*/  IMAD.WIDE R42, R38, R3, c[0x0][0x168] ;  /* 0x00005a00262a7625 */ /* 0x002fe200078e0203 */
[----:B------:R0:W4:Y:S04]  /*0330*/  @P4 LDG.E.EL.128 R12, [R34.64] ;  /* 0x00000004220c4981 */ /* 0x000128000c2e1d00 */
[----:B------:R1:W5:Y:S01]  /*0340*/  @P4 LDG.E.EL.128 R24, [R42.64] ;  /* 0x000000042a184981 */ /* 0x000362000c2e1d00 */
[----:B------:R-:W-:-:S04]  /*0350*/  LOP3.LUT R5, R37, 0x8, R8, 0xfe, !PT ;  /* 0x0000000825057812 */ /* 0x000fc800078efe08 */
[----:B------:R-:W-:-:S04]  /*0360*/  SHF.R.S32.HI R0, RZ, 0x1f, R5 ;  /* 0x0000001fff007819 */ /* 0x000fc80000011405 */
[CC--:B------:R-:W-:Y:S02]  /*0370*/  LEA.HI R2, R0.reuse, R5.reuse, RZ, 0xb ;  /* 0x0000000500027211 */ /* 0x0c0fe400078f58ff */
[----:B------:R-:W-:Y:S02]  /*0380*/  LEA.HI R33, R0, R5, RZ, 0x9 ;  /* 0x0000000500217211 */ /* 0x000fe400078f48ff */
[C---:B------:R-:W-:Y:S01]  /*0390*/  LOP3.LUT R0, R2.reuse, 0xfff800, RZ, 0xc0, !PT ;  /* 0x00fff80002007812 */ /* 0x040fe200078ec0ff */
[----:B------:R-:W-:Y:S01]  /*03a0*/  IMAD.SHL.U32 R2, R2, 0x80, RZ ;  /* 0x0000008002027824 */ /* 0x000fe200078e00ff */
[----:B------:R-:W-:-:S03]  /*03b0*/  SHF.R.S32.HI R6, RZ, 0x9, R33 ;  /* 0x00000009ff067819 */ /* 0x000fc60000011421 */
[----:B------:R-:W-:Y:S01]  /*03c0*/  IMAD.IADD R39, R5, 0x1, -R0 ;  /* 0x0000000105277824 */ /* 0x000fe200078e0a00 */
[----:B------:R-:W-:Y:S02]  /*03d0*/  LEA.HI R0, R6, R6, RZ, 0x2 ;  /* 0x0000000606007211 */ /* 0x000fe400078f10ff */
[----:B------:R-:W-:Y:S02]  /*03e0*/  LOP3.LUT R2, R2, 0xfffc0000, RZ, 0xc0, !PT ;  /* 0xfffc000002027812 */ /* 0x000fe400078ec0ff */
[----:B------:R-:W-:-:S03]  /*03f0*/  LOP3.LUT R11, R0, 0xfffffffc, RZ, 0xc0, !PT ;  /* 0xfffffffc000b7812 */ /* 0x000fc600078ec0ff */
[----:B------:R-:W-:Y:S02]  /*0400*/  IMAD R39, R39, 0x100, R2 ;  /* 0x0000010027277824 */ /* 0x000fe400078e0202 */
[----:B------:R-:W-:Y:S02]  /*0410*/  IMAD.IADD R6, R6, 0x1, -R11 ;  /* 0x0000000106067824 */ /* 0x000fe400078e0a0b */
[----:B------:R-:W-:Y:S01]  /*0420*/  IMAD.IADD R32, R39, 0x1, R32 ;  /* 0x0000000127207824 */ /* 0x000fe200078e0220 */
[----:B--2---:R-:W-:Y:S02]  /*0430*/  SEL R41, R16, RZ, P1 ;  /* 0x000000ff10297207 */ /* 0x004fe40000800000 */
[----:B------:R-:W-:Y:S02]  /*0440*/  SEL R28, R18, RZ, P1 ;  /* 0x000000ff121c7207 */ /* 0x000fe40000800000 */
[----:B---3--:R-:W-:Y:S01]  /*0450*/  SEL R20, R20, RZ, P1 ;  /* 0x000000ff14147207 */ /* 0x008fe20000800000 */
[----:B------:R-:W-:Y:S01]  /*0460*/  IMAD.U32 R16, R41, 0x10000, RZ ;  /* 0x0001000029107824 */ /* 0x000fe200078e00ff */
[----:B0-----:R-:W-:Y:S01]  /*0470*/  SEL R34, R19, RZ, P1 ;  /* 0x000000ff13227207 */ /* 0x001fe20000800000 */
[----:B------:R-:W-:Y:S01]  /*0480*/  IMAD.U32 R11, R28, 0x10000, RZ ;  /* 0x000100001c0b7824 */ /* 0x000fe200078e00ff */
[----:B------:R-:W-:Y:S01]  /*0490*/  SEL R31, R17, RZ, P1 ;  /* 0x000000ff111f7207 */ /* 0x000fe20000800000 */
[----:B------:R-:W-:Y:S01]  /*04a0*/  IMAD.U32 R35, R20, 0x10000, RZ ;  /* 0x0001000014237824 */ /* 0x000fe200078e00ff */
[----:B------:R-:W-:-:S02]  /*04b0*/  LOP3.LUT R0, R16, 0x80000000, RZ, 0x3c, !PT ;  /* 0x8000000010007812 */ /* 0x000fc400078e3cff */
[----:B------:R-:W-:Y:S01]  /*04c0*/  SEL R36, R22, RZ, P1 ;  /* 0x000000ff16247207 */ /* 0x000fe20000800000 */
[----:B------:R-:W-:Y:S01]  /*04d0*/  IMAD.U32 R2, R31, 0x10000, RZ ;  /* 0x000100001f027824 */ /* 0x000fe200078e00ff */
[----:B-1----:R-:W-:Y:S01]  /*04e0*/  SEL R43, R23, RZ, P1 ;  /* 0x000000ff172b7207 */ /* 0x002fe20000800000 */
[----:B------:R-:W-:Y:S01]  /*04f0*/  FFMA R18, R0, R35, RZ ;  /* 0x0000002300127223 */ /* 0x000fe200000000ff */
[----:B----4-:R-:W-:Y:S01]  /*0500*/  SEL R12, R12, RZ, P4 ;  /* 0x000000ff0c0c7207 */ /* 0x010fe20002000000 */
[----:B------:R-:W-:Y:S01]  /*0510*/  IMAD.U32 R16, R36, 0x10000, RZ ;  /* 0x0001000024107824 */ /* 0x000fe200078e00ff */
[----:B------:R-:W-:Y:S01]  /*0520*/  PRMT R0, R41, 0x7632, R0 ;  /* 0x0000763229007816 */ /* 0x000fe20000000000 */
[----:B------:R-:W-:Y:S01]  /*0530*/  IMAD.U32 R47, R43, 0x10000, RZ ;  /* 0x000100002b2f7824 */ /* 0x000fe200078e00ff */
[----:B------:R-:W-:Y:S01]  /*0540*/  SEL R35, R21, RZ, P1 ;  /* 0x000000ff15237207 */ /* 0x000fe20000800000 */
[----:B------:R-:W-:Y:S01]  /*0550*/  IMAD.U32 R19, R12, 0x10000, RZ ;  /* 0x000100000c137824 */ /* 0x000fe200078e00ff */
[----:B------:R-:W-:Y:S01]  /*0560*/  PRMT R12, R20, 0x7632, R12 ;  /* 0x00007632140c7816 */ /* 0x000fe2000000000c */
[----:B------:R-:W-:Y:S01]  /*0570*/  IMAD.U32 R0, R0, 0x10000, RZ ;  /* 0x0001000000007824 */ /* 0x000fe200078e00ff */
[----:B------:R-:W-:Y:S01]  /*0580*/  ISETP.GE.AND P1, PT, R6, 0x2, PT ;  /* 0x000000020600780c */ /* 0x000fe20003f26270 */
[----:B------:R-:W-:Y:S01]  /*0590*/  IMAD.U32 R41, R35, 0x10000, RZ ;  /* 0x0001000023297824 */ /* 0x000fe200078e00ff */
[----:B-----5:R-:W-:Y:S01]  /*05a0*/  SEL R24, R24, RZ, P4 ;  /* 0x000000ff18187207 */ /* 0x020fe20002000000 */
[----:B------:R-:W-:Y:S01]  /*05b0*/  IMAD.U32 R17, R12, 0x10000, RZ ;  /* 0x000100000c117824 */ /* 0x000fe200078e00ff */
[----:B------:R-:W-:Y:S01]  /*05c0*/  LOP3.LUT R0, R0, 0x80000000, RZ, 0x3c, !PT ;  /* 0x8000000000007812 */ /* 0x000fe200078e3cff */
[----:B------:R-:W-:Y:S01]  /*05d0*/  CS2R R20, SRZ ;  /* 0x0000000000147805 */ /* 0x000fe2000001ff00 */
[----:B------:R-:W-:Y:S01]  /*05e0*/  ISETP.GT.AND P3, PT, R10, 0x7f, !P1 ;  /* 0x0000007f0a00780c */ /* 0x000fe20004f64270 */
[----:B------:R-:W-:Y:S01]  /*05f0*/  IMAD.U32 R42, R24, 0x10000, RZ ;  /* 0x00010000182a7824 */ /* 0x000fe200078e00ff */
[----:B------:R-:W-:Y:S01]  /*0600*/  LOP3.LUT R2, R2, 0x80000000, RZ, 0x3c, !PT ;  /* 0x8000000002027812 */ /* 0x000fe200078e3cff */
[----:B------:R-:W-:Y:S01]  /*0610*/  FFMA R48, R0, R17, RZ ;  /* 0x0000001100307223 */ /* 0x000fe200000000ff */
[----:B------:R-:W-:Y:S01]  /*0620*/  LOP3.LUT R0, R33, 0xfffe00, RZ, 0xc0, !PT ;  /* 0x00fffe0021007812 */ /* 0x000fe200078ec0ff */
[----:B------:R-:W-:Y:S01]  /*0630*/  IMAD.WIDE R32, R32, R3, c[0x0][0x160] ;  /* 0x0000580020207625 */ /* 0x000fe200078e0203 */
[----:B------:R-:W-:Y:S01]  /*0640*/  ISETP.LT.AND P5, PT, R10, 0x100, P3 ;  /* 0x000001000a00780c */ /* 0x000fe20001fa1270 */
[----:B------:R-:W-:Y:S01]  /*0650*/  FFMA R41, R2, R41, RZ ;  /* 0x0000002902297223 */ /* 0x000fe200000000ff */
[----:B------:R-:W-:Y:S01]  /*0660*/  LOP3.LUT R11, R11, 0x80000000, RZ, 0x3c, !PT ;  /* 0x800000000b0b7812 */ /* 0x000fe200078e3cff */
[----:B------:R-:W-:Y:S01]  /*0670*/  IMAD.IADD R23, R5, 0x1, -R0 ;  /* 0x0000000105177824 */ /* 0x000fe200078e0a00 */
[----:B------:R-:W-:Y:S01]  /*0680*/  FSEL R18, R18, RZ, P2 ;  /* 0x000000ff12127208 */ /* 0x000fe20001000000 */
[----:B------:R-:W-:-:S02]  /*0690*/  IMAD.U32 R0, R34, 0x10000, RZ ;  /* 0x0001000022007824 */ /* 0x000fc400078e00ff */
[----:B------:R-:W-:Y:S01]  /*06a0*/  IMAD R2, R23, 0x100, R10 ;  /* 0x0000010017027824 */ /* 0x000fe200078e020a */
[----:B------:R-:W-:Y:S01]  /*06b0*/  FFMA R11, R11, R16, RZ ;  /* 0x000000100b0b7223 */ /* 0x000fe200000000ff */
[----:B------:R-:W-:Y:S01]  /*06c0*/  FFMA R42, R19, R42, R18 ;  /* 0x0000002a132a7223 */ /* 0x000fe20000000012 */
[----:B------:R-:W-:Y:S01]  /*06d0*/  CS2R R16, SRZ ;  /* 0x0000000000107805 */ /* 0x000fe2000001ff00 */
[----:B------:R-:W-:Y:S01]  /*06e0*/  CS2R R18, SRZ ;  /* 0x0000000000127805 */ /* 0x000fe2000001ff00 */
[----:B------:R-:W-:Y:S01]  /*06f0*/  IADD3 R44, R2, -0x80, RZ ;  /* 0xffffff80022c7810 */ /* 0x000fe20007ffe0ff */
[----:B------:R-:W-:Y:S01]  /*0700*/  CS2R R22, SRZ ;  /* 0x0000000000167805 */ /* 0x000fe2000001ff00 */
[----:B------:R-:W-:-:S03]  /*0710*/  LOP3.LUT R0, R0, 0x80000000, RZ, 0x3c, !PT ;  /* 0x8000000000007812 */ /* 0x000fc600078e3cff */
[----:B------:R0:W2:Y:S01]  /*0720*/  @P5 LDG.E.EL.128 R16, [R32.64] ;  /* 0x0000000420105981 */ /* 0x0000a2000c2e1d00 */
[----:B------:R-:W-:Y:S01]  /*0730*/  IMAD.WIDE R44, R44, R3, c[0x0][0x170] ;  /* 0x00005c002c2c7625 */ /* 0x000fe200078e0203 */
[----:B------:R-:W-:Y:S01]  /*0740*/  FFMA R0, R0, R47, RZ ;  /* 0x0000002f00007223 */ /* 0x000fe200000000ff */
[----:B------:R-:W-:-:S03]  /*0750*/  SEL R46, R13, RZ, P4 ;  /* 0x000000ff0d2e7207 */ /* 0x000fc60002000000 */
[----:B------:R1:W3:Y:S01]  /*0760*/  @P5 LDG.E.EL.128 R20, [R44.64] ;  /* 0x000000042c145981 */ /* 0x0002e2000c2e1d00 */
[----:B------:R-:W-:Y:S02]  /*0770*/  SEL R47, R14, RZ, P4 ;  /* 0x000000ff0e2f7207 */ /* 0x000fe40002000000 */
[----:B------:R-:W-:Y:S02]  /*0780*/  SEL R51, R25, RZ, P4 ;  /* 0x000000ff19337207 */ /* 0x000fe40002000000 */
[----:B------:R-:W-:Y:S02]  /*0790*/  SEL R52, R26, RZ, P4 ;  /* 0x000000ff1a347207 */ /* 0x000fe40002000000 */
[----:B------:R-:W-:Y:S02]  /*07a0*/  PRMT R12, R12, 0x7632, R12 ;  /* 0x000076320c0c7816 */ /* 0x000fe4000000000c */
[----:B------:R-:W-:Y:S02]  /*07b0*/  PRMT R24, R24, 0x7632, R24 ;  /* 0x0000763218187816 */ /* 0x000fe40000000018 */
[----:B------:R-:W-:-:S02]  /*07c0*/  SEL R53, R15, RZ, P4 ;  /* 0x000000ff0f357207 */ /* 0x000fc40002000000 */
[----:B------:R-:W-:Y:S02]  /*07d0*/  SEL R54, R27, RZ, P4 ;  /* 0x000000ff1b367207 */ /* 0x000fe40002000000 */
[----:B------:R-:W-:Y:S02]  /*07e0*/  FSEL R50, R41, RZ, P2 ;  /* 0x000000ff29327208 */ /* 0x000fe40001000000 */
[----:B------:R-:W-:Y:S01]  /*07f0*/  ISETP.LT.AND P4, PT, R10, 0x100, !P1 ;  /* 0x000001000a00780c */ /* 0x000fe20004f81270 */
[----:B------:R-:W-:Y:S01]  /*0800*/  IMAD.U32 R13, R46, 0x10000, RZ ;  /* 0x000100002e0d7824 */ /* 0x000fe200078e00ff */
[----:B------:R-:W-:Y:S01]  /*0810*/  FSEL R11, R11, RZ, P2 ;  /* 0x000000ff0b0b7208 */ /* 0x000fe20001000000 */
[----:B------:R-:W-:Y:S01]  /*0820*/  IMAD.U32 R14, R47, 0x10000, RZ ;  /* 0x000100002f0e7824 */ /* 0x000fe200078e00ff */
[----:B------:R-:W-:Y:S01]  /*0830*/  FSEL R41, R48, RZ, P2 ;  /* 0x000000ff30297208 */ /* 0x000fe20001000000 */
[----:B------:R-:W-:Y:S02]  /*0840*/  IMAD.U32 R25, R51, 0x10000, RZ ;  /* 0x0001000033197824 */ /* 0x000fe400078e00ff */
[----:B------:R-:W-:-:S02]  /*0850*/  IMAD.U32 R49, R52, 0x10000, RZ ;  /* 0x0001000034317824 */ /* 0x000fc400078e00ff */
[----:B------:R-:W-:Y:S02]  /*0860*/  IMAD.U32 R12, R12, 0x10000, RZ ;  /* 0x000100000c0c7824 */ /* 0x000fe400078e00ff */
[----:B------:R-:W-:Y:S02]  /*0870*/  IMAD.U32 R24, R24, 0x10000, RZ ;  /* 0x0001000018187824 */ /* 0x000fe400078e00ff */
[----:B-1----:R-:W-:Y:S01]  /*0880*/  IMAD.IADD R44, R10, 0x1, R39 ;  /* 0x000000010a2c7824 */ /* 0x002fe200078e0227 */
[----:B------:R-:W-:Y:S01]  /*0890*/  FFMA R50, R13, R25, R50 ;  /* 0x000000190d327223 */ /* 0x000fe20000000032 */
[----:B------:R-:W-:Y:S01]  /*08a0*/  FFMA R49, R14, R49, R11 ;  /* 0x000000310e317223 */ /* 0x000fe2000000000b */
[----:B------:R-:W-:Y:S01]  /*08b0*/  FFMA R41, R12, R24, R41 ;  /* 0x000000180c297223 */ /* 0x000fe20000000029 */
[----:B------:R-:W-:Y:S01]  /*08c0*/  CS2R R26, SRZ ;  /* 0x00000000001a7805 */ /* 0x000fe2000001ff00 */
[----:B------:R-:W-:Y:S01]  /*08d0*/  CS2R R24, SRZ ;  /* 0x0000000000187805 */ /* 0x000fe2000001ff00 */
[----:B------:R-:W-:Y:S01]  /*08e0*/  CS2R R12, SRZ ;  /* 0x00000000000c7805 */ /* 0x000fe2000001ff00 */
[----:B------:R-:W-:Y:S01]  /*08f0*/  CS2R R14, SRZ ;  /* 0x00000000000e7805 */ /* 0x000fe2000001ff00 */
[----:B------:R-:W-:-:S04]  /*0900*/  IMAD.WIDE R44, R44, R3, c[0x0][0x160] ;  /* 0x000058002c2c7625 */ /* 0x000fc800078e0203 */
[----:B0-----:R-:W-:Y:S01]  /*0910*/  IMAD.WIDE R32, R2, R3, c[0x0][0x168] ;  /* 0x00005a0002207625 */ /* 0x001fe200078e0203 */
[----:B------:R0:W4:Y:S04]  /*0920*/  @P4 LDG.E.EL.128 R24, [R44.64] ;  /* 0x000000042c184981 */ /* 0x000128000c2e1d00 */
[----:B------:R1:W5:Y:S01]  /*0930*/  @P4 LDG.E.EL.128 R12, [R32.64] ;  /* 0x00000004200c4981 */ /* 0x000362000c2e1d00 */
[----:B------:R-:W-:Y:S01]  /*0940*/  FSEL R0, R0, RZ, P2 ;  /* 0x000000ff00007208 */ /* 0x000fe20001000000 */
[----:B------:R-:W-:Y:S01]  /*0950*/  IMAD.U32 R11, R53, 0x10000, RZ ;  /* 0x00010000350b7824 */ /* 0x000fe200078e00ff */
[----:B------:R-:W-:Y:S01]  /*0960*/  PRMT R31, R31, 0x7632, R31 ;  /* 0x000076321f1f7816 */ /* 0x000fe2000000001f */
[----:B------:R-:W-:Y:S01]  /*0970*/  IMAD.U32 R48, R54, 0x10000, RZ ;  /* 0x0001000036307824 */ /* 0x000fe200078e00ff */
[----:B------:R-:W-:-:S03]  /*0980*/  PRMT R28, R28, 0x7632, R28 ;  /* 0x000076321c1c7816 */ /* 0x000fc6000000001c */
[----:B------:R-:W-:Y:S01]  /*0990*/  FFMA R48, R11, R48, R0 ;  /* 0x000000300b307223 */ /* 0x000fe20000000000 */
[----:B------:R-:W-:Y:S01]  /*09a0*/  IMAD.U32 R0, R31, 0x10000, RZ ;  /* 0x000100001f007824 */ /* 0x000fe200078e00ff */
[----:B------:R-:W-:Y:S01]  /*09b0*/  PRMT R35, R35, 0x7632, R35 ;  /* 0x0000763223237816 */ /* 0x000fe20000000023 */
[----:B------:R-:W-:Y:S01]  /*09c0*/  IMAD.U32 R11, R28, 0x10000, RZ ;  /* 0x000100001c0b7824 */ /* 0x000fe200078e00ff */
[----:B------:R-:W-:Y:S02]  /*09d0*/  PRMT R36, R36, 0x7632, R36 ;  /* 0x0000763224247816 */ /* 0x000fe40000000024 */
[----:B------:R-:W-:Y:S01]  /*09e0*/  LOP3.LUT R0, R0, 0x80000000, RZ, 0x3c, !PT ;  /* 0x8000000000007812 */ /* 0x000fe200078e3cff */
[----:B------:R-:W-:Y:S01]  /*09f0*/  IMAD.U32 R35, R35, 0x10000, RZ ;  /* 0x0001000023237824 */ /* 0x000fe200078e00ff */
[----:B------:R-:W-:Y:S01]  /*0a00*/  LOP3.LUT R11, R11, 0x80000000, RZ, 0x3c, !PT ;  /* 0x800000000b0b7812 */ /* 0x000fe200078e3cff */
[----:B------:R-:W-:Y:S01]  /*0a10*/  IMAD.U32 R36, R36, 0x10000, RZ ;  /* 0x0001000024247824 */ /* 0x000fe200078e00ff */
[----:B------:R-:W-:Y:S01]  /*0a20*/  PRMT R46, R46, 0x7632, R46 ;  /* 0x000076322e2e7816 */ /* 0x000fe2000000002e */
[----:B------:R-:W-:Y:S01]  /*0a30*/  FFMA R0, R0, R35, RZ ;  /* 0x0000002300007223 */ /* 0x000fe200000000ff */
[----:B------:R-:W-:Y:S01]  /*0a40*/  PRMT R51, R51, 0x7632, R51 ;  /* 0x0000763233337816 */ /* 0x000fe20000000033 */
[----:B------:R-:W-:Y:S01]  /*0a50*/  FFMA R11, R11, R36, RZ ;  /* 0x000000240b0b7223 */ /* 0x000fe200000000ff */
[----:B------:R-:W-:Y:S01]  /*0a60*/  PRMT R47, R47, 0x7632, R47 ;  /* 0x000076322f2f7816 */ /* 0x000fe2000000002f */
[----:B------:R-:W-:Y:S01]  /*0a70*/  IMAD.U32 R31, R46, 0x10000, RZ ;  /* 0x000100002e1f7824 */ /* 0x000fe200078e00ff */
[----:B------:R-:W-:Y:S01]  /*0a80*/  FSEL R0, R0, RZ, P2 ;  /* 0x000000ff00007208 */ /* 0x000fe20001000000 */
[----:B------:R-:W-:Y:S01]  /*0a90*/  IMAD.U32 R51, R51, 0x10000, RZ ;  /* 0x0001000033337824 */ /* 0x000fe200078e00ff */
[----:B------:R-:W-:-:S02]  /*0aa0*/  PRMT R52, R52, 0x7632, R52 ;  /* 0x0000763234347816 */ /* 0x000fc40000000034 */
[----:B------:R-:W-:Y:S01]  /*0ab0*/  PRMT R34, R34, 0x7632, R34 ;  /* 0x0000763222227816 */ /* 0x000fe20000000022 */
[----:B------:R-:W-:Y:S01]  /*0ac0*/  FFMA R0, R31, R51, R0 ;  /* 0x000000331f007223 */ /* 0x000fe20000000000 */
[----:B------:R-:W-:Y:S01]  /*0ad0*/  FSEL R11, R11, RZ, P2 ;  /* 0x000000ff0b0b7208 */ /* 0x000fe20001000000 */
[----:B-1----:R-:W-:Y:S02]  /*0ae0*/  IMAD.U32 R32, R47, 0x10000, RZ ;  /* 0x000100002f207824 */ /* 0x002fe400078e00ff */
[----:B------:R-:W-:Y:S01]  /*0af0*/  IMAD.U32 R52, R52, 0x10000, RZ ;  /* 0x0001000034347824 */ /* 0x000fe200078e00ff */
[----:B------:R-:W-:Y:S01]  /*0b00*/  PRMT R43, R43, 0x7632, R43 ;  /* 0x000076322b2b7816 */ /* 0x000fe2000000002b */
[----:B------:R-:W-:Y:S02]  /*0b10*/  IMAD.U32 R28, R34, 0x10000, RZ ;  /* 0x00010000221c7824 */ /* 0x000fe400078e00ff */
[----:B------:R-:W-:Y:S02]  /*0b20*/  FFMA R11, R32, R52, R11 ;  /* 0x00000034200b7223 */ /* 0x000fe4000000000b */
[----:B------:R-:W-:Y:S01]  /*0b30*/  IMAD.U32 R43, R43, 0x10000, RZ ;  /* 0x000100002b2b7824 */ /* 0x000fe200078e00ff */
[----:B------:R-:W-:-:S05]  /*0b40*/  LOP3.LUT R28, R28, 0x80000000, RZ, 0x3c, !PT ;  /* 0x800000001c1c7812 */ /* 0x000fca00078e3cff */
[----:B------:R-:W-:Y:S01]  /*0b50*/  FFMA R28, R28, R43, RZ ;  /* 0x0000002b1c1c7223 */ /* 0x000fe200000000ff */
[----:B------:R-:W-:Y:S02]  /*0b60*/  PRMT R53, R53, 0x7632, R53 ;  /* 0x0000763235357816 */ /* 0x000fe40000000035 */
[----:B------:R-:W-:Y:S02]  /*0b70*/  PRMT R54, R54, 0x7632, R54 ;  /* 0x0000763236367816 */ /* 0x000fe40000000036 */
[----:B------:R-:W-:Y:S01]  /*0b80*/  FSEL R28, R28, RZ, P2 ;  /* 0x000000ff1c1c7208 */ /* 0x000fe20001000000 */
[----:B------:R-:W-:Y:S02]  /*0b90*/  IMAD.U32 R53, R53, 0x10000, RZ ;  /* 0x0001000035357824 */ /* 0x000fe400078e00ff */
[----:B------:R-:W-:-:S04]  /*0ba0*/  IMAD.U32 R54, R54, 0x10000, RZ ;  /* 0x0001000036367824 */ /* 0x000fc800078e00ff */
[----:B------:R-:W-:Y:S01]  /*0bb0*/  FFMA R28, R53, R54, R28 ;  /* 0x00000036351c7223 */ /* 0x000fe2000000001c */
[C---:B------:R-:W-:Y:S02]  /*0bc0*/  IADD3 R56, R10.reuse, 0x80, RZ ;  /* 0x000000800a387810 */ /* 0x040fe40007ffe0ff */
[----:B------:R-:W-:Y:S02]  /*0bd0*/  ISETP.LT.AND P2, PT, R10, 0x80, !P0 ;  /* 0x000000800a00780c */ /* 0x000fe40004741270 */
[----:B--2---:R-:W-:-:S05]  /*0be0*/  SEL R31, R16, RZ, P5 ;  /* 0x000000ff101f7207 */ /* 0x004fca0002800000 */
[----:B------:R-:W-:Y:S01]  /*0bf0*/  IMAD.U32 R16, R31, 0x10000, RZ ;  /* 0x000100001f107824 */ /* 0x000fe200078e00ff */
[----:B---3--:R-:W-:Y:S02]  /*0c00*/  SEL R32, R20, RZ, P5 ;  /* 0x000000ff14207207 */ /* 0x008fe40002800000 */
[----:B------:R-:W-:Y:S02]  /*0c10*/  SEL R17, R17, RZ, P5 ;  /* 0x000000ff11117207 */ /* 0x000fe40002800000 */
[----:B------:R-:W-:Y:S01]  /*0c20*/  LOP3.LUT R16, R16, 0x80000000, RZ, 0x3c, !PT ;  /* 0x8000000010107812 */ /* 0x000fe200078e3cff */
[----:B------:R-:W-:Y:S01]  /*0c30*/  IMAD.U32 R33, R32, 0x10000, RZ ;  /* 0x0001000020217824 */ /* 0x000fe200078e00ff */
[----:B------:R-:W-:Y:S02]  /*0c40*/  SEL R43, R18, RZ, P5 ;  /* 0x000000ff122b7207 */ /* 0x000fe40002800000 */
[----:B------:R-:W-:Y:S01]  /*0c50*/  SEL R18, R21, RZ, P5 ;  /* 0x000000ff15127207 */ /* 0x000fe20002800000 */
[----:B------:R-:W-:Y:S01]  /*0c60*/  FFMA R21, R16, R33, RZ ;  /* 0x0000002110157223 */ /* 0x000fe200000000ff */
[----:B------:R-:W-:-:S02]  /*0c70*/  PRMT R31, R31, 0x7632, R31 ;  /* 0x000076321f1f7816 */ /* 0x000fc4000000001f */
[C---:B------:R-:W-:Y:S01]  /*0c80*/  PRMT R16, R17.reuse, 0x7632, R16 ;  /* 0x0000763211107816 */ /* 0x040fe20000000010 */
[----:B------:R-:W-:Y:S01]  /*0c90*/  IMAD.U32 R17, R17, 0x10000, RZ ;  /* 0x0001000011117824 */ /* 0x000fe200078e00ff */
[----:B0-----:R-:W-:Y:S01]  /*0ca0*/  SEL R44, R19, RZ, P5 ;  /* 0x000000ff132c7207 */ /* 0x001fe20002800000 */
[----:B------:R-:W-:Y:S01]  /*0cb0*/  IMAD.U32 R19, R43, 0x10000, RZ ;  /* 0x000100002b137824 */ /* 0x000fe200078e00ff */
[----:B------:R-:W-:Y:S01]  /*0cc0*/  PRMT R32, R32, 0x7632, R32 ;  /* 0x0000763220207816 */ /* 0x000fe20000000020 */
[----:B------:R-:W-:Y:S01]  /*0cd0*/  IMAD.U32 R31, R31, 0x10000, RZ ;  /* 0x000100001f1f7824 */ /* 0x000fe200078e00ff */
[----:B------:R-:W-:Y:S01]  /*0ce0*/  SEL R45, R22, RZ, P5 ;  /* 0x000000ff162d7207 */ /* 0x000fe20002800000 */
[C---:B------:R-:W-:Y:S01]  /*0cf0*/  IMAD.U32 R34, R18.reuse, 0x10000, RZ ;  /* 0x0001000012227824 */ /* 0x040fe200078e00ff */
[----:B------:R-:W-:Y:S01]  /*0d00*/  PRMT R22, R18, 0x7632, R22 ;  /* 0x0000763212167816 */ /* 0x000fe20000000016 */
[----:B------:R-:W-:Y:S01]  /*0d10*/  IMAD.U32 R18, R16, 0x10000, RZ ;  /* 0x0001000010127824 */ /* 0x000fe200078e00ff */
[----:B------:R-:W-:-:S02]  /*0d20*/  LOP3.LUT R17, R17, 0x80000000, RZ, 0x3c, !PT ;  /* 0x8000000011117812 */ /* 0x000fc400078e3cff */
[----:B------:R-:W-:Y:S01]  /*0d30*/  SEL R46, R23, RZ, P5 ;  /* 0x000000ff172e7207 */ /* 0x000fe20002800000 */
[----:B------:R-:W-:Y:S01]  /*0d40*/  IMAD.U32 R23, R32, 0x10000, RZ ;  /* 0x0001000020177824 */ /* 0x000fe200078e00ff */
[----:B------:R-:W-:Y:S01]  /*0d50*/  LOP3.LUT R19, R19, 0x80000000, RZ, 0x3c, !PT ;  /* 0x8000000013137812 */ /* 0x000fe200078e3cff */
[----:B------:R-:W-:Y:S01]  /*0d60*/  IMAD.U32 R36, R45, 0x10000, RZ ;  /* 0x000100002d247824 */ /* 0x000fe200078e00ff */
[----:B------:R-:W-:Y:S01]  /*0d70*/  SHF.R.S32.HI R32, RZ, 0x1f, R7 ;  /* 0x0000001fff207819 */ /* 0x000fe20000011407 */
[----:B------:R-:W-:Y:S01]  /*0d80*/  IMAD.U32 R20, R44, 0x10000, RZ ;  /* 0x000100002c147824 */ /* 0x000fe200078e00ff */
[----:B------:R-:W-:Y:S01]  /*0d90*/  LOP3.LUT R16, R31, 0x80000000, RZ, 0x3c, !PT ;  /* 0x800000001f107812 */ /* 0x000fe200078e3cff */
[----:B------:R-:W-:Y:S01]  /*0da0*/  FFMA R34, R17, R34, RZ ;  /* 0x0000002211227223 */ /* 0x000fe200000000ff */
[----:B------:R-:W-:Y:S01]  /*0db0*/  LOP3.LUT R18, R18, 0x80000000, RZ, 0x3c, !PT ;  /* 0x8000000012127812 */ /* 0x000fe200078e3cff */
[----:B------:R-:W-:Y:S01]  /*0dc0*/  IMAD.U32 R33, R22, 0x10000, RZ ;  /* 0x0001000016217824 */ /* 0x000fe200078e00ff */
[----:B------:R-:W-:Y:S01]  /*0dd0*/  FFMA R19, R19, R36, RZ ;  /* 0x0000002413137223 */ /* 0x000fe200000000ff */
[----:B------:R-:W-:-:S02]  /*0de0*/  FSEL R21, R21, RZ, P3 ;  /* 0x000000ff15157208 */ /* 0x000fc40001800000 */
[----:B------:R-:W-:Y:S02]  /*0df0*/  LEA.HI R32, R32, R7, RZ, 0xb ;  /* 0x0000000720207211 */ /* 0x000fe400078f58ff */
[----:B----4-:R-:W-:Y:S02]  /*0e00*/  SEL R24, R24, RZ, P4 ;  /* 0x000000ff18187207 */ /* 0x010fe40002000000 */
[----:B-----5:R-:W-:Y:S02]  /*0e10*/  SEL R12, R12, RZ, P4 ;  /* 0x000000ff0c0c7207 */ /* 0x020fe40002000000 */
[----:B------:R-:W-:Y:S02]  /*0e20*/  SEL R17, R25, RZ, P4 ;  /* 0x000000ff19117207 */ /* 0x000fe40002000000 */
[----:B------:R-:W-:Y:S01]  /*0e30*/  SEL R13, R13, RZ, P4 ;  /* 0x000000ff0d0d7207 */ /* 0x000fe20002000000 */
[----:B------:R-:W-:Y:S01]  /*0e40*/  IMAD.U32 R36, R24, 0x10000, RZ ;  /* 0x0001000018247824 */ /* 0x000fe200078e00ff */
[----:B------:R-:W-:Y:S01]  /*0e50*/  LOP3.LUT R20, R20, 0x80000000, RZ, 0x3c, !PT ;  /* 0x8000000014147812 */ /* 0x000fe200078e3cff */
[----:B------:R-:W-:Y:S01]  /*0e60*/  IMAD.U32 R22, R12, 0x10000, RZ ;  /* 0x000100000c167824 */ /* 0x000fe200078e00ff */
[----:B------:R-:W-:Y:S01]  /*0e70*/  FFMA R16, R16, R23, RZ ;  /* 0x0000001710107223 */ /* 0x000fe200000000ff */
[----:B------:R-:W-:Y:S01]  /*0e80*/  IMAD.U32 R35, R46, 0x10000, RZ ;  /* 0x000100002e237824 */ /* 0x000fe200078e00ff */
[----:B------:R-:W-:Y:S01]  /*0e90*/  PRMT R24, R24, 0x7632, R24 ;  /* 0x0000763218187816 */ /* 0x000fe20000000018 */
[----:B------:R-:W-:Y:S01]  /*0ea0*/  FFMA R18, R18, R33, RZ ;  /* 0x0000002112127223 */ /* 0x000fe200000000ff */
[----:B------:R-:W-:Y:S01]  /*0eb0*/  PRMT R12, R12, 0x7632, R12 ;  /* 0x000076320c0c7816 */ /* 0x000fe2000000000c */
[----:B------:R-:W-:Y:S01]  /*0ec0*/  IMAD.U32 R23, R17, 0x10000, RZ ;  /* 0x0001000011177824 */ /* 0x000fe200078e00ff */
[----:B------:R-:W-:Y:S01]  /*0ed0*/  FFMA R36, R36, R22, R21 ;  /* 0x0000001624247223 */ /* 0x000fe20000000015 */
[----:B------:R-:W-:Y:S01]  /*0ee0*/  IMAD.U32 R31, R13, 0x10000, RZ ;  /* 0x000100000d1f7824 */ /* 0x000fe200078e00ff */
[----:B------:R-:W-:Y:S01]  /*0ef0*/  PRMT R17, R17, 0x7632, R17 ;  /* 0x0000763211117816 */ /* 0x000fe20000000011 */
[----:B------:R-:W-:Y:S01]  /*0f00*/  IMAD.SHL.U32 R47, R32, 0x80, RZ ;  /* 0x00000080202f7824 */ /* 0x000fe200078e00ff */
[----:B------:R-:W-:Y:S01]  /*0f10*/  PRMT R13, R13, 0x7632, R13 ;  /* 0x000076320d0d7816 */ /* 0x000fe2000000000d */
[----:B------:R-:W-:Y:S01]  /*0f20*/  FFMA R20, R20, R35, RZ ;  /* 0x0000002314147223 */ /* 0x000fe200000000ff */
[----:B------:R-:W-:Y:S01]  /*0f30*/  LOP3.LUT R22, R32, 0xfff800, RZ, 0xc0, !PT ;  /* 0x00fff80020167812 */ /* 0x000fe200078ec0ff */
[----:B------:R-:W-:Y:S01]  /*0f40*/  IMAD.U32 R35, R24, 0x10000, RZ ;  /* 0x0001000018237824 */ /* 0x000fe200078e00ff */
[----:B------:R-:W-:Y:S01]  /*0f50*/  FSEL R34, R34, RZ, P3 ;  /* 0x000000ff22227208 */ /* 0x000fe20001800000 */
[----:B------:R-:W-:Y:S01]  /*0f60*/  IMAD.U32 R12, R12, 0x10000, RZ ;  /* 0x000100000c0c7824 */ /* 0x000fe200078e00ff */
[----:B------:R-:W-:-:S02]  /*0f70*/  FSEL R16, R16, RZ, P3 ;  /* 0x000000ff10107208 */ /* 0x000fc40001800000 */
[----:B------:R-:W-:Y:S02]  /*0f80*/  SEL R27, R27, RZ, P4 ;  /* 0x000000ff1b1b7207 */ /* 0x000fe40002000000 */
[----:B------:R-:W-:Y:S01]  /*0f90*/  SEL R53, R15, RZ, P4 ;  /* 0x000000ff0f357207 */ /* 0x000fe20002000000 */
[----:B------:R-:W-:Y:S01]  /*0fa0*/  IMAD.U32 R17, R17, 0x10000, RZ ;  /* 0x0001000011117824 */ /* 0x000fe200078e00ff */
[----:B------:R-:W-:Y:S01]  /*0fb0*/  FSEL R18, R18, RZ, P3 ;  /* 0x000000ff12127208 */ /* 0x000fe20001800000 */
[----:B------:R-:W-:Y:S01]  /*0fc0*/  IMAD.U32 R13, R13, 0x10000, RZ ;  /* 0x000100000d0d7824 */ /* 0x000fe200078e00ff */
[----:B------:R-:W-:Y:S01]  /*0fd0*/  LOP3.LUT R47, R47, 0xfffc0000, RZ, 0xc0, !PT ;  /* 0xfffc00002f2f7812 */ /* 0x000fe200078ec0ff */
[----:B------:R-:W-:Y:S01]  /*0fe0*/  IMAD.IADD R22, R7, 0x1, -R22 ;  /* 0x0000000107167824 */ /* 0x000fe200078e0a16 */
[----:B------:R-:W-:Y:S01]  /*0ff0*/  SEL R26, R26, RZ, P4 ;  /* 0x000000ff1a1a7207 */ /* 0x000fe20002000000 */
[----:B------:R-:W-:Y:S01]  /*1000*/  FFMA R34, R23, R31, R34 ;  /* 0x0000001f17227223 */ /* 0x000fe20000000022 */
[----:B------:R-:W-:Y:S01]  /*1010*/  SEL R25, R14, RZ, P4 ;  /* 0x000000ff0e197207 */ /* 0x000fe20002000000 */
[----:B------:R-:W-:Y:S01]  /*1020*/  FFMA R35, R35, R12, R16 ;  /* 0x0000000c23237223 */ /* 0x000fe20000000010 */
[----:B------:R-:W-:Y:S01]  /*1030*/  FSEL R20, R20, RZ, P3 ;  /* 0x000000ff14147208 */ /* 0x000fe20001800000 */
[----:B------:R-:W-:Y:S01]  /*1040*/  IMAD.U32 R31, R27, 0x10000, RZ ;  /* 0x000100001b1f7824 */ /* 0x000fe200078e00ff */
[----:B------:R-:W-:Y:S01]  /*1050*/  FFMA R33, R17, R13, R18 ;  /* 0x0000000d11217223 */ /* 0x000fe20000000012 */
[----:B------:R-:W-:Y:S01]  /*1060*/  IMAD.U32 R12, R53, 0x10000, RZ ;  /* 0x00010000350c7824 */ /* 0x000fe200078e00ff */
[----:B------:R-:W-:Y:S01]  /*1070*/  FSEL R19, R19, RZ, P3 ;  /* 0x000000ff13137208 */ /* 0x000fe20001800000 */
[----:B------:R-:W-:-:S02]  /*1080*/  IMAD R13, R22, 0x100, R47 ;  /* 0x00000100160d7824 */ /* 0x000fc400078e022f */
[----:B------:R-:W-:Y:S01]  /*1090*/  IMAD.U32 R32, R26, 0x10000, RZ ;  /* 0x000100001a207824 */ /* 0x000fe200078e00ff */
[----:B------:R-:W-:Y:S01]  /*10a0*/  FFMA R31, R31, R12, R20 ;  /* 0x0000000c1f1f7223 */ /* 0x000fe20000000014 */
[----:B------:R-:W-:Y:S01]  /*10b0*/  IMAD.U32 R14, R25, 0x10000, RZ ;  /* 0x00010000190e7824 */ /* 0x000fe200078e00ff */
[----:B------:R-:W-:Y:S01]  /*10c0*/  IADD3 R20, R38, 0x80, RZ ;  /* 0x0000008026147810 */ /* 0x000fe20007ffe0ff */
[----:B------:R-:W-:Y:S01]  /*10d0*/  IMAD.IADD R22, R13, 0x1, R56 ;  /* 0x000000010d167824 */ /* 0x000fe200078e0238 */
[----:B------:R-:W-:Y:S01]  /*10e0*/  CS2R R16, SRZ ;  /* 0x0000000000107805 */ /* 0x000fe2000001ff00 */
[----:B------:R-:W-:Y:S01]  /*10f0*/  FFMA R32, R32, R14, R19 ;  /* 0x0000000e20207223 */ /* 0x000fe20000000013 */
[----:B------:R-:W-:Y:S01]  /*1100*/  CS2R R12, SRZ ;  /* 0x00000000000c7805 */ /* 0x000fe2000001ff00 */
[----:B------:R-:W-:Y:S01]  /*1110*/  CS2R R18, SRZ ;  /* 0x0000000000127805 */ /* 0x000fe2000001ff00 */
[----:B------:R-:W-:Y:S01]  /*1120*/  CS2R R14, SRZ ;  /* 0x00000000000e7805 */ /* 0x000fe2000001ff00 */
[----:B------:R-:W-:-:S04]  /*1130*/  IMAD.WIDE R22, R22, R3, c[0x0][0x160] ;  /* 0x0000580016167625 */ /* 0x000fc800078e0203 */
[----:B------:R-:W-:Y:S01]  /*1140*/  IMAD.WIDE R20, R20, R3, c[0x0][0x170] ;  /* 0x00005c0014147625 */ /* 0x000fe200078e0203 */
[----:B------:R0:W2:Y:S04]  /*1150*/  @P2 LDG.E.EL.128 R16, [R22.64] ;  /* 0x0000000416102981 */ /* 0x0000a8000c2e1d00 */
[----:B------:R1:W3:Y:S01]  /*1160*/  @P2 LDG.E.EL.128 R12, [R20.64] ;  /* 0x00000004140c2981 */ /* 0x0002e2000c2e1d00 */
[----:B------:R-:W-:-:S05]  /*1170*/  IMAD.SHL.U32 R58, R30, 0x4, RZ ;  /* 0x000000041e3a7824 */ /* 0x000fca00078e00ff */
[----:B------:R-:W-:-:S04]  /*1180*/  LOP3.LUT R58, R58, 0xc, RZ, 0xc0, !PT ;  /* 0x0000000c3a3a7812 */ /* 0x000fc800078ec0ff */
[----:B------:R-:W-:-:S04]  /*1190*/  LOP3.LUT R37, R37, R58, RZ, 0xfc, !PT ;  /* 0x0000003a25257212 */ /* 0x000fc800078efcff */
[----:B------:R-:W-:-:S04]  /*11a0*/  SHF.R.S32.HI R24, RZ, 0x1f, R37 ;  /* 0x0000001fff187819 */ /* 0x000fc80000011425 */
[----:B------:R-:W-:-:S04]  /*11b0*/  LEA.HI R24, R24, R37, RZ, 0x9 ;  /* 0x0000002518187211 */ /* 0x000fc800078f48ff */
[----:B-1----:R-:W-:Y:S02]  /*11c0*/  SHF.R.S32.HI R20, RZ, 0x9, R24 ;  /* 0x00000009ff147819 */ /* 0x002fe40000011418 */
[----:B------:R-:W-:Y:S02]  /*11d0*/  SHF.R.U32.HI R30, RZ, 0x2, R30 ;  /* 0x00000002ff1e7819 */ /* 0x000fe4000001161e */
[----:B------:R-:W-:Y:S01]  /*11e0*/  LOP3.LUT R20, R20, 0x80000003, RZ, 0xc0, !PT ;  /* 0x8000000314147812 */ /* 0x000fe200078ec0ff */
[----:B------:R-:W-:Y:S01]  /*11f0*/  IMAD.SHL.U32 R21, R8, 0x8, RZ ;  /* 0x0000000808157824 */ /* 0x000fe200078e00ff */
[----:B------:R-:W-:Y:S02]  /*1200*/  SHF.R.S32.HI R29, RZ, 0x1b, R29 ;  /* 0x0000001bff1d7819 */ /* 0x000fe4000001141d */
[----:B------:R-:W-:Y:S02]  /*1210*/  ISETP.NE.AND P5, PT, R20, 0x2, PT ;  /* 0x000000021400780c */ /* 0x000fe40003fa5270 */
[----:B------:R-:W-:-:S02]  /*1220*/  SGXT.U32 R20, R30, 0x3 ;  /* 0x000000031e14781a */ /* 0x000fc40000000000 */
[----:B------:R-:W-:Y:S02]  /*1230*/  PRMT R43, R43, 0x7632, R43 ;  /* 0x000076322b2b7816 */ /* 0x000fe4000000002b */
[----:B0-----:R-:W-:Y:S02]  /*1240*/  SGXT R22, R29, 0x1 ;  /* 0x000000011d16781a */ /* 0x001fe40000000200 */
[----:B------:R-:W-:Y:S01]  /*1250*/  LOP3.LUT R23, R21, R20, RZ, 0xfc, !PT ;  /* 0x0000001415177212 */ /* 0x000fe200078efcff */
[----:B------:R-:W-:Y:S01]  /*1260*/  IMAD.U32 R21, R43, 0x10000, RZ ;  /* 0x000100002b157824 */ /* 0x000fe200078e00ff */
[----:B------:R-:W-:Y:S02]  /*1270*/  PRMT R45, R45, 0x7632, R45 ;  /* 0x000076322d2d7816 */ /* 0x000fe4000000002d */
[----:B------:R-:W-:Y:S02]  /*1280*/  LEA.HI R22, R22, R37, RZ, 0xb ;  /* 0x0000002516167211 */ /* 0x000fe400078f58ff */
[----:B------:R-:W-:Y:S01]  /*1290*/  LOP3.LUT R21, R21, 0x80000000, RZ, 0x3c, !PT ;  /* 0x8000000015157812 */ /* 0x000fe200078e3cff */
[----:B------:R-:W-:-:S02]  /*12a0*/  IMAD.U32 R30, R45, 0x10000, RZ ;  /* 0x000100002d1e7824 */ /* 0x000fc400078e00ff */
[----:B------:R-:W-:Y:S01]  /*12b0*/  IMAD.SHL.U32 R22, R22, 0x40, RZ ;  /* 0x0000004016167824 */ /* 0x000fe200078e00ff */
[----:B------:R-:W-:Y:S01]  /*12c0*/  PRMT R26, R26, 0x7632, R26 ;  /* 0x000076321a1a7816 */ /* 0x000fe2000000001a */
[----:B------:R-:W-:Y:S01]  /*12d0*/  FFMA R21, R21, R30, RZ ;  /* 0x0000001e15157223 */ /* 0x000fe200000000ff */
[----:B------:R-:W-:Y:S02]  /*12e0*/  PRMT R25, R25, 0x7632, R25 ;  /* 0x0000763219197816 */ /* 0x000fe40000000019 */
[----:B------:R-:W-:Y:S02]  /*12f0*/  PRMT R46, R46, 0x7632, R46 ;  /* 0x000076322e2e7816 */ /* 0x000fe4000000002e */
[----:B------:R-:W-:Y:S02]  /*1300*/  LOP3.LUT R22, R22, 0xfffe0000, RZ, 0xc0, !PT ;  /* 0xfffe000016167812 */ /* 0x000fe400078ec0ff */
[----:B------:R-:W-:Y:S02]  /*1310*/  LOP3.LUT R51, R24, 0xfffffe00, RZ, 0xc0, !PT ;  /* 0xfffffe0018337812 */ /* 0x000fe400078ec0ff */
[----:B------:R-:W-:Y:S01]  /*1320*/  PRMT R44, R44, 0x7632, R44 ;  /* 0x000076322c2c7816 */ /* 0x000fe2000000002c */
[----:B------:R-:W-:Y:S01]  /*1330*/  IMAD.U32 R26, R26, 0x10000, RZ ;  /* 0x000100001a1a7824 */ /* 0x000fe200078e00ff */
[----:B------:R-:W-:Y:S01]  /*1340*/  FSEL R21, R21, RZ, P3 ;  /* 0x000000ff15157208 */ /* 0x000fe20001800000 */
[----:B------:R-:W-:Y:S01]  /*1350*/  IMAD.U32 R25, R25, 0x10000, RZ ;  /* 0x0001000019197824 */ /* 0x000fe200078e00ff */
[----:B------:R-:W-:Y:S01]  /*1360*/  IADD3 R51, R22, R37, -R51 ;  /* 0x0000002516337210 */ /* 0x000fe20007ffe833 */
[----:B------:R-:W-:Y:S01]  /*1370*/  IMAD.U32 R29, R46, 0x10000, RZ ;  /* 0x000100002e1d7824 */ /* 0x000fe200078e00ff */
[----:B------:R-:W-:Y:S01]  /*1380*/  LOP3.LUT R20, R40, R23, RZ, 0xfc, !PT ;  /* 0x0000001728147212 */ /* 0x000fe200078efcff */
[----:B------:R-:W-:Y:S01]  /*1390*/  IMAD.U32 R22, R44, 0x10000, RZ ;  /* 0x000100002c167824 */ /* 0x000fe200078e00ff */
[--C-:B------:R-:W-:Y:S01]  /*13a0*/  LOP3.LUT R24, R40, 0x40, R23.reuse, 0xfe, !PT ;  /* 0x0000004028187812 */ /* 0x100fe200078efe17 */
[--C-:B------:R-:W-:Y:S01]  /*13b0*/  IMAD R46, R58, 0x101, R23.reuse ;  /* 0x000001013a2e7824 */ /* 0x100fe200078e0217 */
[----:B------:R-:W-:-:S02]  /*13c0*/  LOP3.LUT R52, R40, 0x80, R23, 0xfe, !PT ;  /* 0x0000008028347812 */ /* 0x000fc400078efe17 */
[----:B------:R-:W-:Y:S01]  /*13d0*/  LOP3.LUT R54, R40, 0xc0, R23, 0xfe, !PT ;  /* 0x000000c028367812 */ /* 0x000fe200078efe17 */
[----:B------:R-:W-:Y:S01]  /*13e0*/  FFMA R30, R26, R25, R21 ;  /* 0x000000191a1e7223 */ /* 0x000fe20000000015 */
[----:B------:R-:W-:Y:S02]  /*13f0*/  PRMT R27, R27, 0x7632, R27 ;  /* 0x000076321b1b7816 */ /* 0x000fe4000000001b */
[----:B------:R-:W-:-:S03]  /*1400*/  LOP3.LUT R22, R22, 0x80000000, RZ, 0x3c, !PT ;  /* 0x8000000016167812 */ /* 0x000fc600078e3cff */
[----:B------:R-:W-:Y:S01]  /*1410*/  IMAD.U32 R40, R27, 0x10000, RZ ;  /* 0x000100001b287824 */ /* 0x000fe200078e00ff */
[----:B------:R-:W-:Y:S01]  /*1420*/  PRMT R53, R53, 0x7632, R53 ;  /* 0x0000763235357816 */ /* 0x000fe20000000035 */
[----:B------:R-:W-:-:S04]  /*1430*/  FFMA R22, R22, R29, RZ ;  /* 0x0000001d16167223 */ /* 0x000fc800000000ff */
[----:B------:R-:W-:Y:S01]  /*1440*/  IMAD.U32 R53, R53, 0x10000, RZ ;  /* 0x0001000035357824 */ /* 0x000fe200078e00ff */
[----:B------:R-:W-:Y:S02]  /*1450*/  FSEL R29, R22, RZ, P3 ;  /* 0x000000ff161d7208 */ /* 0x000fe40001800000 */
[----:B------:R-:W-:-:S03]  /*1460*/  ISETP.LT.AND P3, PT, R10, 0x80, !P1 ;  /* 0x000000800a00780c */ /* 0x000fc60004f61270 */
[----:B------:R-:W-:Y:S01]  /*1470*/  FFMA R29, R40, R53, R29 ;  /* 0x00000035281d7223 */ /* 0x000fe2000000001d */
[----:B------:R-:W-:Y:S01]  /*1480*/  IMAD.IADD R22, R39, 0x1, R56 ;  /* 0x0000000127167824 */ /* 0x000fe200078e0238 */
[----:B------:R-:W-:Y:S02]  /*1490*/  ISETP.LT.AND P4, PT, R20, 0x100, !P5 ;  /* 0x000001001400780c */ /* 0x000fe40006f81270 */
[----:B--2---:R-:W-:Y:S02]  /*14a0*/  SEL R16, R16, RZ, P2 ;  /* 0x000000ff10107207 */ /* 0x004fe40001000000 */
[----:B------:R-:W-:Y:S02]  /*14b0*/  SEL R17, R17, RZ, P2 ;  /* 0x000000ff11117207 */ /* 0x000fe40001000000 */
[----:B---3--:R-:W-:Y:S02]  /*14c0*/  SEL R23, R12, RZ, P2 ;  /* 0x000000ff0c177207 */ /* 0x008fe40001000000 */
[----:B------:R-:W-:Y:S01]  /*14d0*/  SEL R25, R13, RZ, P2 ;  /* 0x000000ff0d197207 */ /* 0x000fe20001000000 */
[----:B------:R-:W-:Y:S01]  /*14e0*/  IMAD.U32 R21, R16, 0x10000, RZ ;  /* 0x0001000010157824 */ /* 0x000fe200078e00ff */
[----:B------:R-:W-:Y:S01]  /*14f0*/  SEL R19, R19, RZ, P2 ;  /* 0x000000ff13137207 */ /* 0x000fe20001000000 */
[----:B------:R-:W-:Y:S01]  /*1500*/  IMAD.U32 R12, R23, 0x10000, RZ ;  /* 0x00010000170c7824 */ /* 0x000fe200078e00ff */
[----:B------:R-:W-:Y:S01]  /*1510*/  SEL R37, R15, RZ, P2 ;  /* 0x000000ff0f257207 */ /* 0x000fe20001000000 */
[----:B------:R-:W-:Y:S01]  /*1520*/  IMAD.U32 R26, R17, 0x10000, RZ ;  /* 0x00010000111a7824 */ /* 0x000fe200078e00ff */
[----:B------:R-:W-:Y:S01]  /*1530*/  SEL R18, R18, RZ, P2 ;  /* 0x000000ff12127207 */ /* 0x000fe20001000000 */
[----:B------:R-:W-:Y:S01]  /*1540*/  IMAD.U32 R13, R25, 0x10000, RZ ;  /* 0x00010000190d7824 */ /* 0x000fe200078e00ff */
[----:B------:R-:W-:Y:S01]  /*1550*/  SEL R27, R14, RZ, P2 ;  /* 0x000000ff0e1b7207 */ /* 0x000fe20001000000 */
[----:B------:R-:W-:Y:S01]  /*1560*/  FMUL R15, R21, R12 ;  /* 0x0000000c150f7220 */ /* 0x000fe20000400000 */
[----:B------:R-:W-:Y:S01]  /*1570*/  IMAD.U32 R21, R19, 0x10000, RZ ;  /* 0x0001000013157824 */ /* 0x000fe200078e00ff */
[----:B------:R-:W-:Y:S01]  /*1580*/  FMUL R12, R26, R13 ;  /* 0x0000000d1a0c7220 */ /* 0x000fe20000400000 */
[----:B------:R-:W-:-:S02]  /*1590*/  IMAD.U32 R14, R37, 0x10000, RZ ;  /* 0x00010000250e7824 */ /* 0x000fc400078e00ff */
[----:B------:R-:W-:Y:S02]  /*15a0*/  IMAD.U32 R26, R18, 0x10000, RZ ;  /* 0x00010000121a7824 */ /* 0x000fe400078e00ff */
[----:B------:R-:W-:Y:S01]  /*15b0*/  IMAD.U32 R13, R27, 0x10000, RZ ;  /* 0x000100001b0d7824 */ /* 0x000fe200078e00ff */
[----:B------:R-:W-:Y:S01]  /*15c0*/  FMUL R14, R21, R14 ;  /* 0x0000000e150e7220 */ /* 0x000fe20000400000 */
[----:B------:R-:W-:Y:S02]  /*15d0*/  PRMT R16, R16, 0x7632, R16 ;  /* 0x0000763210107816 */ /* 0x000fe40000000010 */
[----:B------:R-:W-:Y:S01]  /*15e0*/  PRMT R17, R17, 0x7632, R17 ;  /* 0x0000763211117816 */ /* 0x000fe20000000011 */
[----:B------:R-:W-:Y:S01]  /*15f0*/  FMUL R13, R26, R13 ;  /* 0x0000000d1a0d7220 */ /* 0x000fe20000400000 */
[----:B------:R-:W-:Y:S02]  /*1600*/  PRMT R21, R23, 0x7632, R21 ;  /* 0x0000763217157816 */ /* 0x000fe40000000015 */
[----:B------:R-:W-:-:S02]  /*1610*/  PRMT R23, R25, 0x7632, R23 ;  /* 0x0000763219177816 */ /* 0x000fc40000000017 */
[----:B------:R-:W-:Y:S02]  /*1620*/  PRMT R18, R18, 0x7632, R18 ;  /* 0x0000763212127816 */ /* 0x000fe40000000012 */
[----:B------:R-:W-:Y:S02]  /*1630*/  PRMT R19, R19, 0x7632, R19 ;  /* 0x0000763213137816 */ /* 0x000fe40000000013 */
[----:B------:R-:W-:Y:S02]  /*1640*/  PRMT R25, R27, 0x7632, R25 ;  /* 0x000076321b197816 */ /* 0x000fe40000000019 */
[----:B------:R-:W-:Y:S01]  /*1650*/  PRMT R26, R37, 0x7632, R26 ;  /* 0x00007632251a7816 */ /* 0x000fe2000000001a */
[----:B------:R-:W-:Y:S02]  /*1660*/  IMAD.U32 R16, R16, 0x10000, RZ ;  /* 0x0001000010107824 */ /* 0x000fe400078e00ff */
[----:B------:R-:W-:Y:S01]  /*1670*/  IMAD.U32 R40, R17, 0x10000, RZ ;  /* 0x0001000011287824 */ /* 0x000fe200078e00ff */
[----:B------:R-:W-:Y:S01]  /*1680*/  FSEL R17, R15, RZ, P2 ;  /* 0x000000ff0f117208 */ /* 0x000fe20001000000 */
[----:B------:R-:W-:-:S02]  /*1690*/  IMAD.U32 R21, R21, 0x10000, RZ ;  /* 0x0001000015157824 */ /* 0x000fc400078e00ff */
[----:B------:R-:W-:Y:S02]  /*16a0*/  IMAD.U32 R18, R18, 0x10000, RZ ;  /* 0x0001000012127824 */ /* 0x000fe400078e00ff */
[----:B------:R-:W-:Y:S02]  /*16b0*/  IMAD.U32 R19, R19, 0x10000, RZ ;  /* 0x0001000013137824 */ /* 0x000fe400078e00ff */
[----:B------:R-:W-:Y:S02]  /*16c0*/  IMAD.U32 R25, R25, 0x10000, RZ ;  /* 0x0001000019197824 */ /* 0x000fe400078e00ff */
[----:B------:R-:W-:Y:S01]  /*16d0*/  IMAD.U32 R26, R26, 0x10000, RZ ;  /* 0x000100001a1a7824 */ /* 0x000fe200078e00ff */
[----:B------:R-:W-:Y:S01]  /*16e0*/  FMUL R15, R16, R21 ;  /* 0x00000015100f7220 */ /* 0x000fe20000400000 */
[----:B------:R-:W-:Y:S01]  /*16f0*/  IMAD.U32 R23, R23, 0x10000, RZ ;  /* 0x0001000017177824 */ /* 0x000fe200078e00ff */
[----:B------:R-:W-:Y:S01]  /*1700*/  FSEL R21, R12, RZ, P2 ;  /* 0x000000ff0c157208 */ /* 0x000fe20001000000 */
[----:B------:R-:W-:Y:S01]  /*1710*/  FMUL R44, R18, R25 ;  /* 0x00000019122c7220 */ /* 0x000fe20000400000 */
[----:B------:R-:W-:Y:S01]  /*1720*/  FMUL R43, R19, R26 ;  /* 0x0000001a132b7220 */ /* 0x000fe20000400000 */
[----:B------:R-:W-:Y:S01]  /*1730*/  FADD R42, R42, R17 ;  /* 0x000000112a2a7221 */ /* 0x000fe20000000000 */
[----:B------:R-:W-:Y:S01]  /*1740*/  FMUL R45, R40, R23 ;  /* 0x00000017282d7220 */ /* 0x000fe20000400000 */
[----:B------:R-:W-:Y:S01]  /*1750*/  CS2R R16, SRZ ;  /* 0x0000000000107805 */ /* 0x000fe2000001ff00 */
[----:B------:R-:W-:Y:S01]  /*1760*/  CS2R R18, SRZ ;  /* 0x0000000000127805 */ /* 0x000fe2000001ff00 */
[----:B------:R-:W-:Y:S01]  /*1770*/  IMAD.WIDE R22, R22, R3, c[0x0][0x160] ;  /* 0x0000580016167625 */ /* 0x000fe200078e0203 */
[----:B------:R-:W-:Y:S01]  /*1780*/  FSEL R26, R15, RZ, P2 ;  /* 0x000000ff0f1a7208 */ /* 0x000fe20001000000 */
[----:B------:R-:W-:-:S02]  /*1790*/  FADD R40, R50, R21 ;  /* 0x0000001532287221 */ /* 0x000fc40000000000 */
[----:B------:R-:W-:Y:S01]  /*17a0*/  IMAD.MOV.U32 R50, RZ, RZ, 0x4 ;  /* 0x00000004ff327424 */ /* 0x000fe200078e00ff */
[----:B------:R0:W2:Y:S01]  /*17b0*/  @P3 LDG.E.EL.128 R16, [R22.64] ;  /* 0x0000000416103981 */ /* 0x0000a2000c2e1d00 */
[----:B------:R-:W-:Y:S01]  /*17c0*/  IMAD R27, R20, 0x200, R51 ;  /* 0x00000200141b7824 */ /* 0x000fe200078e0233 */
[----:B------:R-:W-:Y:S01]  /*17d0*/  FADD R41, R41, R26 ;  /* 0x0000001a29297221 */ /* 0x000fe20000000000 */
[----:B------:R-:W-:Y:S02]  /*17e0*/  CS2R R20, SRZ ;  /* 0x0000000000147805 */ /* 0x000fe4000001ff00 */
[----:B------:R-:W-:Y:S01]  /*17f0*/  IMAD.WIDE R26, R27, R50, c[0x0][0x178] ;  /* 0x00005e001b1a7625 */ /* 0x000fe200078e0232 */
[----:B0-----:R-:W-:-:S06]  /*1800*/  CS2R R22, SRZ ;  /* 0x0000000000167805 */ /* 0x001fcc000001ff00 */
[----:B------:R0:W3:Y:S01]  /*1810*/  @P4 LDG.E.EL.128 R20, [R26.64] ;  /* 0x000000041a144981 */ /* 0x0000e2000c2e1d00 */
[----:B------:R-:W-:Y:S02]  /*1820*/  FSEL R37, R14, RZ, P2 ;  /* 0x000000ff0e257208 */ /* 0x000fe40001000000 */
[----:B------:R-:W-:-:S03]  /*1830*/  FSEL R12, R13, RZ, P2 ;  /* 0x000000ff0d0c7208 */ /* 0x000fc60001000000 */
[----:B------:R-:W-:Y:S01]  /*1840*/  FADD R37, R48, R37 ;  /* 0x0000002530257221 */ /* 0x000fe20000000000 */
[----:B------:R-:W-:Y:S01]  /*1850*/  IADD3 R48, R2, 0x80, RZ ;  /* 0x0000008002307810 */ /* 0x000fe20007ffe0ff */
[----:B------:R-:W-:Y:S01]  /*1860*/  FADD R39, R49, R12 ;  /* 0x0000000c31277221 */ /* 0x000fe20000000000 */
[----:B------:R-:W-:Y:S01]  /*1870*/  CS2R R14, SRZ ;  /* 0x00000000000e7805 */ /* 0x000fe2000001ff00 */
[----:B------:R-:W-:Y:S02]  /*1880*/  CS2R R12, SRZ ;  /* 0x00000000000c7805 */ /* 0x000fe4000001ff00 */
[----:B------:R-:W-:Y:S01]  /*1890*/  IMAD.WIDE R48, R48, R3, c[0x0][0x170] ;  /* 0x00005c0030307625 */ /* 0x000fe200078e0203 */
[----:B------:R-:W-:-:S04]  /*18a0*/  ISETP.LT.AND P6, PT, R24, 0x100, !P5 ;  /* 0x000001001800780c */ /* 0x000fc80006fc1270 */
[----:B------:R1:W4:Y:S01]  /*18b0*/  @P3 LDG.E.EL.128 R12, [R48.64] ;  /* 0x00000004300c3981 */ /* 0x000322000c2e1d00 */
[----:B0-----:R-:W-:Y:S01]  /*18c0*/  CS2R R26, SRZ ;  /* 0x00000000001a7805 */ /* 0x001fe2000001ff00 */
[----:B---3--:R-:W-:Y:S02]  /*18d0*/  SEL R21, R21, RZ, P4 ;  /* 0x000000ff15157207 */ /* 0x008fe40002000000 */
[----:B------:R-:W-:Y:S02]  /*18e0*/  SEL R20, R20, RZ, P4 ;  /* 0x000000ff14147207 */ /* 0x000fe40002000000 */
[----:B-1----:R-:W-:Y:S01]  /*18f0*/  FSEL R49, R21, RZ, !P5 ;  /* 0x000000ff15317208 */ /* 0x002fe20006800000 */
[----:B------:R-:W-:Y:S01]  /*1900*/  IMAD R21, R24, 0x200, R51 ;  /* 0x0000020018157824 */ /* 0x000fe200078e0233 */
[----:B------:R-:W-:Y:S01]  /*1910*/  FSEL R53, R20, RZ, !P5 ;  /* 0x000000ff14357208 */ /* 0x000fe20006800000 */
[----:B------:R-:W-:Y:S02]  /*1920*/  CS2R R24, SRZ ;  /* 0x0000000000187805 */ /* 0x000fe4000001ff00 */
[----:B------:R-:W-:-:S05]  /*1930*/  IMAD.WIDE R20, R21, R50, c[0x0][0x178] ;  /* 0x00005e0015147625 */ /* 0x000fca00078e0232 */
[----:B------:R0:W3:Y:S01]  /*1940*/  @P6 LDG.E.EL.128 R24, [R20.64] ;  /* 0x0000000414186981 */ /* 0x0000e2000c2e1d00 */
[----:B------:R-:W-:-:S04]  /*1950*/  SEL R22, R22, RZ, P4 ;  /* 0x000000ff16167207 */ /* 0x000fc80002000000 */
[----:B------:R-:W-:Y:S02]  /*1960*/  FSEL R55, R22, RZ, !P5 ;  /* 0x000000ff16377208 */ /* 0x000fe40006800000 */
[----:B------:R-:W-:Y:S02]  /*1970*/  SEL R23, R23, RZ, P4 ;  /* 0x000000ff17177207 */ /* 0x000fe40002000000 */
[----:B------:R-:W-:Y:S01]  /*1980*/  ISETP.LT.AND P4, PT, R52, 0x100, !P5 ;  /* 0x000001003400780c */ /* 0x000fe20006f81270 */
[----:B------:R-:W-:Y:S04]  /*1990*/  STS [R46.X4+0x808], R55 ;  /* 0x000808372e007388 */ /* 0x000fe80000004800 */
[----:B------:R1:W-:Y:S01]  /*19a0*/  STS [R46.X4], R53 ;  /* 0x000000352e007388 */ /* 0x0003e20000004800 */
[----:B0-----:R-:W-:-:S03]  /*19b0*/  CS2R R20, SRZ ;  /* 0x0000000000147805 */ /* 0x001fc6000001ff00 */
[----:B------:R0:W-:Y:S01]  /*19c0*/  STS [R46.X4+0x404], R49 ;  /* 0x000404312e007388 */ /* 0x0001e20000004800 */
[--C-:B-1----:R-:W-:Y:S02]  /*19d0*/  IMAD R53, R52, 0x200, R51.reuse ;  /* 0x0000020034357824 */ /* 0x102fe400078e0233 */
[----:B0-----:R-:W-:Y:S02]  /*19e0*/  IMAD R49, R54, 0x200, R51 ;  /* 0x0000020036317824 */ /* 0x001fe400078e0233 */
[----:B------:R-:W-:Y:S01]  /*19f0*/  IMAD.WIDE R52, R53, R50, c[0x0][0x178] ;  /* 0x00005e0035347625 */ /* 0x000fe200078e0232 */
[----:B---3--:R-:W-:Y:S02]  /*1a00*/  SEL R24, R24, RZ, P6 ;  /* 0x000000ff18187207 */ /* 0x008fe40003000000 */
[----:B------:R-:W-:Y:S02]  /*1a10*/  SEL R48, R25, RZ, P6 ;  /* 0x000000ff19307207 */ /* 0x000fe40003000000 */
[----:B------:R-:W-:-:S02]  /*1a20*/  SEL R26, R26, RZ, P6 ;  /* 0x000000ff1a1a7207 */ /* 0x000fc40003000000 */
[----:B------:R-:W-:Y:S02]  /*1a30*/  SEL R55, R27, RZ, P6 ;  /* 0x000000ff1b377207 */ /* 0x000fe40003000000 */
[----:B------:R-:W-:Y:S02]  /*1a40*/  ISETP.LT.AND P6, PT, R54, 0x100, !P5 ;  /* 0x000001003600780c */ /* 0x000fe40006fc1270 */
[----:B------:R-:W-:Y:S02]  /*1a50*/  FSEL R25, R23, RZ, !P5 ;  /* 0x000000ff17197208 */ /* 0x000fe40006800000 */
[----:B------:R-:W-:Y:S01]  /*1a60*/  FSEL R27, R24, RZ, !P5 ;  /* 0x000000ff181b7208 */ /* 0x000fe20006800000 */
[----:B------:R-:W-:Y:S01]  /*1a70*/  CS2R R22, SRZ ;  /* 0x0000000000167805 */ /* 0x000fe2000001ff00 */
[----:B------:R-:W-:Y:S01]  /*1a80*/  FSEL R57, R26, RZ, !P5 ;  /* 0x000000ff1a397208 */ /* 0x000fe20006800000 */
[----:B------:R0:W-:Y:S01]  /*1a90*/  STS [R46.X4+0xc0c], R25 ;  /* 0x000c0c192e007388 */ /* 0x0001e20000004800 */
[----:B------:R-:W-:Y:S01]  /*1aa0*/  FSEL R51, R48, RZ, !P5 ;  /* 0x000000ff30337208 */ /* 0x000fe20006800000 */
[----:B------:R-:W-:-:S02]  /*1ab0*/  IMAD.WIDE R48, R49, R50, c[0x0][0x178] ;  /* 0x00005e0031307625 */ /* 0x000fc400078e0232 */
[----:B------:R1:W-:Y:S04]  /*1ac0*/  STS [R46.X4+0x100], R27 ;  /* 0x0001001b2e007388 */ /* 0x0003e80000004800 */
[----:B------:R-:W3:Y:S01]  /*1ad0*/  @P4 LDG.E.EL.128 R20, [R52.64] ;  /* 0x0000000434144981 */ /* 0x000ee2000c2e1d00 */
[----:B0-----:R-:W-:Y:S01]  /*1ae0*/  CS2R R24, SRZ ;  /* 0x0000000000187805 */ /* 0x001fe2000001ff00 */
[----:B-1----:R-:W-:-:S06]  /*1af0*/  CS2R R26, SRZ ;  /* 0x00000000001a7805 */ /* 0x002fcc000001ff00 */
[----:B------:R-:W5:Y:S01]  /*1b00*/  @P6 LDG.E.EL.128 R24, [R48.64] ;  /* 0x0000000430186981 */ /* 0x000f62000c2e1d00 */
[C-C-:B------:R-:W-:Y:S01]  /*1b10*/  IMAD.IADD R50, R47.reuse, 0x1, R38.reuse ;  /* 0x000000012f327824 */ /* 0x140fe200078e0226 */
[----:B------:R-:W-:Y:S02]  /*1b20*/  IADD3 R38, R47, 0x20000, R38 ;  /* 0x000200002f267810 */ /* 0x000fe40007ffe026 */
[----:B------:R0:W-:Y:S01]  /*1b30*/  STS [R46.X4+0x504], R51 ;  /* 0x000504332e007388 */ /* 0x0001e20000004800 */
[----:B------:R-:W-:-:S03]  /*1b40*/  FSEL R55, R55, RZ, !P5 ;  /* 0x000000ff37377208 */ /* 0x000fc60006800000 */
[----:B------:R-:W-:Y:S04]  /*1b50*/  STS [R46.X4+0x908], R57 ;  /* 0x000908392e007388 */ /* 0x000fe80000004800 */
[----:B------:R-:W-:Y:S01]  /*1b60*/  STS [R46.X4+0xd0c], R55 ;  /* 0x000d0c372e007388 */ /* 0x000fe20000004800 */
[----:B---3--:R-:W-:Y:S02]  /*1b70*/  SEL R47, R21, RZ, P4 ;  /* 0x000000ff152f7207 */ /* 0x008fe40002000000 */
[----:B0-----:R-:W-:Y:S02]  /*1b80*/  SEL R51, R23, RZ, P4 ;  /* 0x000000ff17337207 */ /* 0x001fe40002000000 */
[----:B------:R-:W-:Y:S02]  /*1b90*/  SEL R20, R20, RZ, P4 ;  /* 0x000000ff14147207 */ /* 0x000fe40002000000 */
[----:B------:R-:W-:-:S02]  /*1ba0*/  SEL R22, R22, RZ, P4 ;  /* 0x000000ff16167207 */ /* 0x000fc40002000000 */
[----:B------:R-:W-:Y:S02]  /*1bb0*/  ISETP.GT.AND P4, PT, R4, 0x2, PT ;  /* 0x000000020400780c */ /* 0x000fe40003f84270 */
[----:B-----5:R-:W-:Y:S02]  /*1bc0*/  SEL R24, R24, RZ, P6 ;  /* 0x000000ff18187207 */ /* 0x020fe40003000000 */
[----:B------:R-:W-:Y:S02]  /*1bd0*/  SEL R25, R25, RZ, P6 ;  /* 0x000000ff19197207 */ /* 0x000fe40003000000 */
[----:B------:R-:W-:Y:S02]  /*1be0*/  SEL R26, R26, RZ, P6 ;  /* 0x000000ff1a1a7207 */ /* 0x000fe40003000000 */
[----:B------:R-:W-:Y:S02]  /*1bf0*/  SEL R27, R27, RZ, P6 ;  /* 0x000000ff1b1b7207 */ /* 0x000fe40003000000 */
[----:B------:R-:W-:-:S02]  /*1c00*/  FSEL R23, R47, RZ, !P5 ;  /* 0x000000ff2f177208 */ /* 0x000fc40006800000 */
[----:B------:R-:W-:Y:S02]  /*1c10*/  FSEL R49, R51, RZ, !P5 ;  /* 0x000000ff33317208 */ /* 0x000fe40006800000 */
[----:B------:R-:W-:Y:S02]  /*1c20*/  FSEL R21, R20, RZ, !P5 ;  /* 0x000000ff14157208 */ /* 0x000fe40006800000 */
[----:B------:R-:W-:Y:S02]  /*1c30*/  FSEL R47, R22, RZ, !P5 ;  /* 0x000000ff162f7208 */ /* 0x000fe40006800000 */
[----:B------:R-:W-:Y:S02]  /*1c40*/  FSEL R51, R24, RZ, !P5 ;  /* 0x000000ff18337208 */ /* 0x000fe40006800000 */
[----:B------:R-:W-:Y:S02]  /*1c50*/  FSEL R25, R25, RZ, !P5 ;  /* 0x000000ff19197208 */ /* 0x000fe40006800000 */
[----:B------:R-:W-:-:S02]  /*1c60*/  FSEL R53, R26, RZ, !P5 ;  /* 0x000000ff1a357208 */ /* 0x000fc40006800000 */
[----:B------:R-:W-:Y:S02]  /*1c70*/  FSEL R27, R27, RZ, !P5 ;  /* 0x000000ff1b1b7208 */ /* 0x000fe40006800000 */
[----:B------:R-:W-:Y:S01]  /*1c80*/  ISETP.LT.AND P5, PT, R10, 0x100, P4 ;  /* 0x000001000a00780c */ /* 0x000fe200027a1270 */
[----:B------:R0:W-:Y:S04]  /*1c90*/  STS [R46.X4+0x200], R21 ;  /* 0x000200152e007388 */ /* 0x0001e80000004800 */
[----:B------:R1:W-:Y:S04]  /*1ca0*/  STS [R46.X4+0x604], R23 ;  /* 0x000604172e007388 */ /* 0x0003e80000004800 */
[----:B------:R3:W-:Y:S01]  /*1cb0*/  STS [R46.X4+0x704], R25 ;  /* 0x000704192e007388 */ /* 0x0007e20000004800 */
[----:B0-----:R-:W-:-:S03]  /*1cc0*/  CS2R R20, SRZ ;  /* 0x0000000000147805 */ /* 0x001fc6000001ff00 */
[----:B------:R0:W-:Y:S01]  /*1cd0*/  STS [R46.X4+0xf0c], R27 ;  /* 0x000f0c1b2e007388 */ /* 0x0001e20000004800 */
[----:B-1----:R-:W-:-:S03]  /*1ce0*/  CS2R R22, SRZ ;  /* 0x0000000000167805 */ /* 0x002fc6000001ff00 */
[----:B------:R-:W-:Y:S01]  /*1cf0*/  STS [R46.X4+0xa08], R47 ;  /* 0x000a082f2e007388 */ /* 0x000fe20000004800 */
[----:B---3--:R-:W-:-:S03]  /*1d00*/  CS2R R24, SRZ ;  /* 0x0000000000187805 */ /* 0x008fc6000001ff00 */
[----:B------:R1:W-:Y:S01]  /*1d10*/  STS [R46.X4+0xe0c], R49 ;  /* 0x000e0c312e007388 */ /* 0x0003e20000004800 */
[----:B0-----:R-:W-:-:S03]  /*1d20*/  CS2R R26, SRZ ;  /* 0x00000000001a7805 */ /* 0x001fc6000001ff00 */
[----:B------:R-:W-:Y:S04]  /*1d30*/  STS [R46.X4+0x300], R51 ;  /* 0x000300332e007388 */ /* 0x000fe80000004800 */
[----:B------:R-:W-:Y:S01]  /*1d40*/  STS [R46.X4+0xb08], R53 ;  /* 0x000b08352e007388 */ /* 0x000fe20000004800 */
[----:B-1----:R-:W-:-:S03]  /*1d50*/  IMAD.WIDE R48, R50, R3, c[0x0][0x180] ;  /* 0x0000600032307625 */ /* 0x002fc600078e0203 */
[----:B------:R-:W-:Y:S06]  /*1d60*/  BAR.SYNC 0x0 ;  /* 0x0000000000007b1d */ /* 0x000fec0000000000 */
[----:B------:R-:W-:Y:S01]  /*1d70*/  IMAD.WIDE R46, R38, R3, c[0x0][0x180] ;  /* 0x00006000262e7625 */ /* 0x000fe200078e0203 */
[----:B------:R-:W3:Y:S04]  /*1d80*/  @P5 LDG.E.EL.128 R20, [R48.64] ;  /* 0x0000000430145981 */ /* 0x000ee8000c2e1d00 */
[----:B------:R-:W5:Y:S01]  /*1d90*/  @P5 LDG.E.EL.128 R24, [R46.64] ;  /* 0x000000042e185981 */ /* 0x000f62000c2e1d00 */
[----:B------:R-:W-:Y:S01]  /*1da0*/  IMAD R38, R8, 0x101, R9 ;  /* 0x0000010108267824 */ /* 0x000fe200078e0209 */
[----:B------:R-:W-:-:S04]  /*1db0*/  ISETP.NE.AND P6, PT, R4, 0x2, PT ;  /* 0x000000020400780c */ /* 0x000fc80003fc5270 */
[----:B------:R-:W-:Y:S04]  /*1dc0*/  LDS R51, [R38.X4+0x8] ;  /* 0x0000080026337984 */ /* 0x000fe80000004800 */
[----:B------:R-:W-:Y:S04]  /*1dd0*/  LDS R52, [R38.X4+0x4] ;  /* 0x0000040026347984 */ /* 0x000fe80000004800 */
[----:B------:R-:W-:Y:S04]  /*1de0*/  LDS R54, [R38.X4+0xc] ;  /* 0x00000c0026367984 */ /* 0x000fe80000004800 */
[----:B------:R-:W-:Y:S04]  /*1df0*/  LDS R53, [R38.X4+0x10] ;  /* 0x0000100026357984 */ /* 0x000fe80000004800 */
[----:B------:R-:W-:Y:S01]  /*1e00*/  LDS R50, [R38.X4+0x1c] ;  /* 0x00001c0026327984 */ /* 0x000fe20000004800 */
[----:B---3--:R-:W-:-:S02]  /*1e10*/  SEL R21, R21, RZ, P5 ;  /* 0x000000ff15157207 */ /* 0x008fc40002800000 */
[----:B-----5:R-:W-:-:S03]  /*1e20*/  SEL R48, R25, RZ, P5 ;  /* 0x000000ff19307207 */ /* 0x020fc60002800000 */
[----:B------:R-:W-:Y:S01]  /*1e30*/  IMAD.U32 R4, R21, 0x10000, RZ ;  /* 0x0001000015047824 */ /* 0x000fe200078e00ff */
[----:B------:R-:W-:Y:S01]  /*1e40*/  SEL R20, R20, RZ, P5 ;  /* 0x000000ff14147207 */ /* 0x000fe20002800000 */
[----:B------:R-:W-:Y:S01]  /*1e50*/  IMAD.U32 R9, R48, 0x10000, RZ ;  /* 0x0001000030097824 */ /* 0x000fe200078e00ff */
[----:B------:R-:W-:-:S03]  /*1e60*/  SEL R22, R22, RZ, P5 ;  /* 0x000000ff16167207 */ /* 0x000fc60002800000 */
[----:B------:R-:W-:Y:S01]  /*1e70*/  IMAD.U32 R25, R20, 0x10000, RZ ;  /* 0x0001000014197824 */ /* 0x000fe200078e00ff */
[----:B------:R-:W-:Y:S01]  /*1e80*/  FADD R9, R4, R9 ;  /* 0x0000000904097221 */ /* 0x000fe20000000000 */
[----:B------:R-:W-:Y:S02]  /*1e90*/  PRMT R4, R20, 0x7632, R4 ;  /* 0x0000763214047816 */ /* 0x000fe40000000004 */
[----:B------:R-:W-:Y:S02]  /*1ea0*/  PRMT R20, R21, 0x7632, R20 ;  /* 0x0000763215147816 */ /* 0x000fe40000000014 */
[----:B------:R-:W-:Y:S01]  /*1eb0*/  SEL R26, R26, RZ, P5 ;  /* 0x000000ff1a1a7207 */ /* 0x000fe20002800000 */
[----:B------:R-:W-:Y:S01]  /*1ec0*/  IMAD.U32 R47, R4, 0x10000, RZ ;  /* 0x00010000042f7824 */ /* 0x000fe200078e00ff */
[----:B------:R-:W-:Y:S01]  /*1ed0*/  SEL R24, R24, RZ, P5 ;  /* 0x000000ff18187207 */ /* 0x000fe20002800000 */
[----:B------:R-:W-:Y:S02]  /*1ee0*/  IMAD.U32 R49, R22, 0x10000, RZ ;  /* 0x0001000016317824 */ /* 0x000fe400078e00ff */
[----:B------:R-:W-:-:S02]  /*1ef0*/  IMAD.U32 R4, R20, 0x10000, RZ ;  /* 0x0001000014047824 */ /* 0x000fc400078e00ff */
[----:B------:R-:W-:Y:S01]  /*1f00*/  IMAD.U32 R20, R26, 0x10000, RZ ;  /* 0x000100001a147824 */ /* 0x000fe200078e00ff */
[----:B------:R-:W-:Y:S01]  /*1f10*/  SEL R23, R23, RZ, P5 ;  /* 0x000000ff17177207 */ /* 0x000fe20002800000 */
[C---:B------:R-:W-:Y:S01]  /*1f20*/  IMAD.U32 R8, R24.reuse, 0x10000, RZ ;  /* 0x0001000018087824 */ /* 0x040fe200078e00ff */
[----:B------:R-:W-:Y:S01]  /*1f30*/  PRMT R21, R24, 0x7632, R21 ;  /* 0x0000763218157816 */ /* 0x000fe20000000015 */
[----:B------:R-:W-:Y:S01]  /*1f40*/  FADD R20, R49, R20 ;  /* 0x0000001431147221 */ /* 0x000fe20000000000 */
[----:B------:R-:W-:Y:S01]  /*1f50*/  SEL R27, R27, RZ, P5 ;  /* 0x000000ff1b1b7207 */ /* 0x000fe20002800000 */
[----:B------:R-:W0:Y:S01]  /*1f60*/  LDS R49, [R38.X4] ;  /* 0x0000000026317984 */ /* 0x000e220000004800 */
[----:B------:R-:W-:Y:S01]  /*1f70*/  PRMT R22, R48, 0x7632, R22 ;  /* 0x0000763230167816 */ /* 0x000fe20000000016 */
[----:B------:R-:W-:Y:S01]  /*1f80*/  FADD R8, R25, R8 ;  /* 0x0000000819087221 */ /* 0x000fe20000000000 */
[C---:B------:R-:W-:Y:S01]  /*1f90*/  IMAD.U32 R46, R23.reuse, 0x10000, RZ ;  /* 0x00010000172e7824 */ /* 0x040fe200078e00ff */
[----:B------:R-:W-:Y:S01]  /*1fa0*/  PRMT R23, R23, 0x7632, R23 ;  /* 0x0000763217177816 */ /* 0x000fe20000000017 */
[----:B------:R-:W-:Y:S01]  /*1fb0*/  IMAD.U32 R24, R21, 0x10000, RZ ;  /* 0x0001000015187824 */ /* 0x000fe200078e00ff */
[----:B------:R-:W1:Y:S01]  /*1fc0*/  LDS R48, [R38.X4+0x18] ;  /* 0x0000180026307984 */ /* 0x000e620000004800 */
[C---:B------:R-:W-:Y:S01]  /*1fd0*/  IMAD.U32 R21, R27.reuse, 0x10000, RZ ;  /* 0x000100001b157824 */ /* 0x040fe200078e00ff */
[----:B------:R-:W-:Y:S01]  /*1fe0*/  PRMT R27, R27, 0x7632, R27 ;  /* 0x000076321b1b7816 */ /* 0x000fe2000000001b */
[----:B------:R-:W-:-:S04]  /*1ff0*/  IMAD.U32 R25, R22, 0x10000, RZ ;  /* 0x0001000016197824 */ /* 0x000fc800078e00ff */
[----:B------:R-:W-:Y:S01]  /*2000*/  FADD R25, R4, R25 ;  /* 0x0000001904197221 */ /* 0x000fe20000000000 */
[----:B------:R-:W-:Y:S02]  /*2010*/  IMAD.U32 R4, R23, 0x10000, RZ ;  /* 0x0001000017047824 */ /* 0x000fe400078e00ff */
[----:B------:R-:W-:-:S04]  /*2020*/  IMAD.U32 R27, R27, 0x10000, RZ ;  /* 0x000100001b1b7824 */ /* 0x000fc800078e00ff */
[----:B------:R-:W-:Y:S02]  /*2030*/  FADD R27, R4, R27 ;  /* 0x0000001b041b7221 */ /* 0x000fe40000000000 */
[----:B------:R-:W3:Y:S01]  /*2040*/  LDS R4, [R38.X4+0x14] ;  /* 0x0000140026047984 */ /* 0x000ee20000004800 */
[----:B------:R-:W-:Y:S02]  /*2050*/  PRMT R22, R22, 0x7632, R22 ;  /* 0x0000763216167816 */ /* 0x000fe40000000016 */
[----:B------:R-:W-:Y:S01]  /*2060*/  PRMT R26, R26, 0x7632, R26 ;  /* 0x000076321a1a7816 */ /* 0x000fe2000000001a */
[----:B------:R-:W-:Y:S02]  /*2070*/  FADD R24, R47, R24 ;  /* 0x000000182f187221 */ /* 0x000fe40000000000 */
[----:B------:R-:W-:Y:S02]  /*2080*/  IMAD.U32 R47, R22, 0x10000, RZ ;  /* 0x00010000162f7824 */ /* 0x000fe400078e00ff */
[----:B------:R-:W-:Y:S01]  /*2090*/  IMAD.U32 R26, R26, 0x10000, RZ ;  /* 0x000100001a1a7824 */ /* 0x000fe200078e00ff */
[----:B0-----:R-:W-:-:S02]  /*20a0*/  @P6 FSEL R49, R8, RZ, P4 ;  /* 0x000000ff08316208 */ /* 0x001fc40002000000 */
[----:B------:R-:W-:-:S04]  /*20b0*/  SHF.R.S32.HI R8, RZ, 0x1f, R5 ;  /* 0x0000001fff087819 */ /* 0x000fc80000011405 */
[----:B------:R-:W-:Y:S01]  /*20c0*/  LEA.HI R8, R8, R5, RZ, 0xb ;  /* 0x0000000508087211 */ /* 0x000fe200078f58ff */
[----:B------:R-:W-:Y:S01]  /*20d0*/  FADD R21, R46, R21 ;  /* 0x000000152e157221 */ /* 0x000fe20000000000 */
[----:B------:R-:W-:Y:S01]  /*20e0*/  FADD R26, R47, R26 ;  /* 0x0000001a2f1a7221 */ /* 0x000fe20000000000 */
[----:B------:R-:W-:Y:S02]  /*20f0*/  ISETP.GT.AND P5, PT, R6, 0x2, PT ;  /* 0x000000020600780c */ /* 0x000fe40003fa4270 */
[----:B------:R-:W-:Y:S01]  /*2100*/  IMAD.SHL.U32 R8, R8, 0x80, RZ ;  /* 0x0000008008087824 */ /* 0x000fe200078e00ff */
[----:B------:R-:W-:Y:S02]  /*2110*/  @P6 FSEL R51, R9, RZ, P4 ;  /* 0x000000ff09336208 */ /* 0x000fe40002000000 */
[----:B------:R-:W-:Y:S02]  /*2120*/  @P6 FSEL R52, R24, RZ, P4 ;  /* 0x000000ff18346208 */ /* 0x000fe40002000000 */
[----:B------:R-:W-:-:S02]  /*2130*/  @P6 FSEL R54, R25, RZ, P4 ;  /* 0x000000ff19366208 */ /* 0x000fc40002000000 */
[----:B------:R-:W-:Y:S02]  /*2140*/  @P6 FSEL R53, R20, RZ, P4 ;  /* 0x000000ff14356208 */ /* 0x000fe40002000000 */
[----:B-1----:R-:W-:Y:S02]  /*2150*/  @P6 FSEL R48, R21, RZ, P4 ;  /* 0x000000ff15306208 */ /* 0x002fe40002000000 */
[----:B---3--:R-:W-:Y:S02]  /*2160*/  @P6 FSEL R4, R26, RZ, P4 ;  /* 0x000000ff1a046208 */ /* 0x008fe40002000000 */
[----:B------:R-:W-:Y:S02]  /*2170*/  @P6 FSEL R50, R27, RZ, P4 ;  /* 0x000000ff1b326208 */ /* 0x000fe40002000000 */
[----:B------:R-:W-:Y:S02]  /*2180*/  LOP3.LUT R9, R8, 0xfffc0000, RZ, 0xc0, !PT ;  /* 0xfffc000008097812 */ /* 0x000fe400078ec0ff */
[----:B------:R-:W-:-:S02]  /*2190*/  ISETP.LT.AND P6, PT, R10, 0x100, P5 ;  /* 0x000001000a00780c */ /* 0x000fc40002fc1270 */
[C-C-:B------:R-:W-:Y:S01]  /*21a0*/  IADD3 R8, R9.reuse, 0x20000, R2.reuse ;  /* 0x0002000009087810 */ /* 0x140fe20007ffe002 */
[----:B------:R-:W-:Y:S01]  /*21b0*/  IMAD.IADD R46, R9, 0x1, R2 ;  /* 0x00000001092e7824 */ /* 0x000fe200078e0202 */
[----:B------:R-:W-:Y:S01]  /*21c0*/  CS2R R20, SRZ ;  /* 0x0000000000147805 */ /* 0x000fe2000001ff00 */
[----:B------:R-:W-:Y:S01]  /*21d0*/  CS2R R22, SRZ ;  /* 0x0000000000167805 */ /* 0x000fe2000001ff00 */
[----:B------:R-:W-:Y:S01]  /*21e0*/  CS2R R24, SRZ ;  /* 0x0000000000187805 */ /* 0x000fe2000001ff00 */
[----:B------:R-:W-:Y:S01]  /*21f0*/  IMAD.WIDE R46, R46, R3, c[0x0][0x180] ;  /* 0x000060002e2e7625 */ /* 0x000fe200078e0203 */
[----:B------:R-:W-:-:S03]  /*2200*/  CS2R R26, SRZ ;  /* 0x00000000001a7805 */ /* 0x000fc6000001ff00 */
[----:B------:R-:W-:Y:S02]  /*2210*/  IMAD.WIDE R8, R8, R3, c[0x0][0x180] ;  /* 0x0000600008087625 */ /* 0x000fe400078e0203 */
[----:B------:R-:W3:Y:S04]  /*2220*/  @P6 LDG.E.EL.128 R20, [R46.64] ;  /* 0x000000042e146981 */ /* 0x000ee8000c2e1d00 */
[----:B------:R0:W5:Y:S01]  /*2230*/  @P6 LDG.E.EL.128 R24, [R8.64] ;  /* 0x0000000408186981 */ /* 0x000162000c2e1d00 */
[----:B--2---:R-:W-:Y:S02]  /*2240*/  SEL R16, R16, RZ, P3 ;  /* 0x000000ff10107207 */ /* 0x004fe40001800000 */
[----:B----4-:R-:W-:Y:S01]  /*2250*/  SEL R12, R12, RZ, P3 ;  /* 0x000000ff0c0c7207 */ /* 0x010fe20001800000 */
[----:B------:R-:W-:Y:S01]  /*2260*/  IMAD R2, R7, 0x100, R10 ;  /* 0x0000010007027824 */ /* 0x000fe200078e020a */
[----:B------:R-:W-:-:S02]  /*2270*/  FSEL R45, R45, RZ, P2 ;  /* 0x000000ff2d2d7208 */ /* 0x000fc40001000000 */
[----:B------:R-:W-:Y:S02]  /*2280*/  FSEL R44, R44, RZ, P2 ;  /* 0x000000ff2c2c7208 */ /* 0x000fe40001000000 */
[----:B------:R-:W-:Y:S02]  /*2290*/  FSEL R43, R43, RZ, P2 ;  /* 0x000000ff2b2b7208 */ /* 0x000fe40001000000 */
[----:B------:R-:W-:Y:S01]  /*22a0*/  ISETP.GE.AND P2, PT, R10, 0x100, PT ;  /* 0x000001000a00780c */ /* 0x000fe20003f46270 */
[----:B------:R-:W-:Y:S01]  /*22b0*/  IMAD R10, R5, 0x100, R10 ;  /* 0x00000100050a7824 */ /* 0x000fe200078e020a */
[----:B------:R-:W-:Y:S01]  /*22c0*/  ISETP.NE.AND P4, PT, R6, 0x2, PT ;  /* 0x000000020600780c */ /* 0x000fe20003f85270 */
[----:B------:R-:W-:Y:S01]  /*22d0*/  IMAD.U32 R6, R16, 0x10000, RZ ;  /* 0x0001000010067824 */ /* 0x000fe200078e00ff */
[----:B------:R-:W-:Y:S01]  /*22e0*/  SEL R17, R17, RZ, P3 ;  /* 0x000000ff11117207 */ /* 0x000fe20001800000 */
[----:B------:R-:W-:Y:S01]  /*22f0*/  IMAD.U32 R5, R12, 0x10000, RZ ;  /* 0x000100000c057824 */ /* 0x000fe200078e00ff */
[----:B------:R-:W-:-:S02]  /*2300*/  SEL R13, R13, RZ, P3 ;  /* 0x000000ff0d0d7207 */ /* 0x000fc40001800000 */
[----:B------:R-:W-:Y:S01]  /*2310*/  SEL R18, R18, RZ, P3 ;  /* 0x000000ff12127207 */ /* 0x000fe20001800000 */
[----:B------:R-:W-:Y:S01]  /*2320*/  FMUL R5, R6, R5 ;  /* 0x0000000506057220 */ /* 0x000fe20000400000 */
[----:B------:R-:W-:Y:S01]  /*2330*/  SEL R14, R14, RZ, P3 ;  /* 0x000000ff0e0e7207 */ /* 0x000fe20001800000 */
[----:B0-----:R-:W-:Y:S01]  /*2340*/  IMAD.U32 R9, R17, 0x10000, RZ ;  /* 0x0001000011097824 */ /* 0x001fe200078e00ff */
[----:B------:R-:W-:Y:S01]  /*2350*/  PRMT R12, R12, 0x7632, R12 ;  /* 0x000076320c0c7816 */ /* 0x000fe2000000000c */
[----:B------:R-:W-:Y:S01]  /*2360*/  IMAD.U32 R6, R13, 0x10000, RZ ;  /* 0x000100000d067824 */ /* 0x000fe200078e00ff */
[----:B------:R-:W-:Y:S01]  /*2370*/  PRMT R17, R17, 0x7632, R17 ;  /* 0x0000763211117816 */ /* 0x000fe20000000011 */
[----:B------:R-:W-:Y:S01]  /*2380*/  FADD R28, R28, R43 ;  /* 0x0000002b1c1c7221 */ /* 0x000fe20000000000 */
[----:B------:R-:W-:Y:S01]  /*2390*/  PRMT R13, R13, 0x7632, R13 ;  /* 0x000076320d0d7816 */ /* 0x000fe2000000000d */
[C---:B------:R-:W-:Y:S01]  /*23a0*/  IMAD.U32 R43, R18.reuse, 0x10000, RZ ;  /* 0x00010000122b7824 */ /* 0x040fe200078e00ff */
[----:B------:R-:W-:Y:S01]  /*23b0*/  PRMT R18, R18, 0x7632, R18 ;  /* 0x0000763212127816 */ /* 0x000fe20000000012 */
[C---:B------:R-:W-:Y:S01]  /*23c0*/  IMAD.U32 R8, R14.reuse, 0x10000, RZ ;  /* 0x000100000e087824 */ /* 0x040fe200078e00ff */
[----:B------:R-:W-:Y:S01]  /*23d0*/  PRMT R14, R14, 0x7632, R14 ;  /* 0x000076320e0e7816 */ /* 0x000fe2000000000e */
[----:B------:R-:W-:Y:S01]  /*23e0*/  IMAD.U32 R7, R12, 0x10000, RZ ;  /* 0x000100000c077824 */ /* 0x000fe200078e00ff */
[----:B------:R-:W-:Y:S01]  /*23f0*/  FMUL R6, R9, R6 ;  /* 0x0000000609067220 */ /* 0x000fe20000400000 */
[----:B------:R-:W-:Y:S01]  /*2400*/  IMAD.U32 R12, R17, 0x10000, RZ ;  /* 0x00010000110c7824 */ /* 0x000fe200078e00ff */
[----:B------:R-:W-:Y:S01]  /*2410*/  PRMT R16, R16, 0x7632, R16 ;  /* 0x0000763210107816 */ /* 0x000fe20000000010 */
[----:B------:R-:W-:Y:S01]  /*2420*/  IMAD.U32 R9, R13, 0x10000, RZ ;  /* 0x000100000d097824 */ /* 0x000fe200078e00ff */
[----:B------:R-:W-:Y:S01]  /*2430*/  FMUL R8, R43, R8 ;  /* 0x000000082b087220 */ /* 0x000fe20000400000 */
[----:B------:R-:W-:Y:S01]  /*2440*/  SEL R19, R19, RZ, P3 ;  /* 0x000000ff13137207 */ /* 0x000fe20001800000 */
[----:B------:R-:W-:Y:S01]  /*2450*/  IMAD.U32 R17, R18, 0x10000, RZ ;  /* 0x0001000012117824 */ /* 0x000fe200078e00ff */
[----:B------:R-:W-:Y:S01]  /*2460*/  SEL R15, R15, RZ, P3 ;  /* 0x000000ff0f0f7207 */ /* 0x000fe20001800000 */
[----:B------:R-:W-:Y:S01]  /*2470*/  IMAD.U32 R14, R14, 0x10000, RZ ;  /* 0x000100000e0e7824 */ /* 0x000fe200078e00ff */
[----:B------:R-:W-:Y:S01]  /*2480*/  FMUL R9, R12, R9 ;  /* 0x000000090c097220 */ /* 0x000fe20000400000 */
[----:B------:R-:W-:Y:S01]  /*2490*/  IMAD.U32 R16, R16, 0x10000, RZ ;  /* 0x0001000010107824 */ /* 0x000fe200078e00ff */
[----:B------:R-:W-:Y:S01]  /*24a0*/  PRMT R12, R19, 0x7632, R12 ;  /* 0x00007632130c7816 */ /* 0x000fe2000000000c */
[----:B------:R-:W-:Y:S01]  /*24b0*/  FMUL R14, R17, R14 ;  /* 0x0000000e110e7220 */ /* 0x000fe20000400000 */
[----:B------:R-:W-:Y:S01]  /*24c0*/  PRMT R13, R15, 0x7632, R13 ;  /* 0x000076320f0d7816 */ /* 0x000fe2000000000d */
[----:B------:R-:W-:Y:S01]  /*24d0*/  FADD R37, RZ, R37 ;  /* 0x00000025ff257221 */ /* 0x000fe20000000000 */
[----:B------:R-:W-:-:S02]  /*24e0*/  FSEL R5, R5, RZ, P3 ;  /* 0x000000ff05057208 */ /* 0x000fc40001800000 */
[----:B------:R-:W-:Y:S01]  /*24f0*/  FSEL R17, R8, RZ, P3 ;  /* 0x000000ff08117208 */ /* 0x000fe20001800000 */
[----:B------:R-:W-:Y:S01]  /*2500*/  FMUL R7, R16, R7 ;  /* 0x0000000710077220 */ /* 0x000fe20000400000 */
[----:B------:R-:W-:Y:S01]  /*2510*/  FSEL R8, R9, RZ, P3 ;  /* 0x000000ff09087208 */ /* 0x000fe20001800000 */
[----:B------:R-:W-:Y:S01]  /*2520*/  FADD R9, RZ, R28 ;  /* 0x0000001cff097221 */ /* 0x000fe20000000000 */
[----:B------:R-:W-:Y:S02]  /*2530*/  IMAD.U32 R16, R19, 0x10000, RZ ;  /* 0x0001000013107824 */ /* 0x000fe400078e00ff */
[----:B------:R-:W-:Y:S01]  /*2540*/  IMAD.U32 R15, R15, 0x10000, RZ ;  /* 0x000100000f0f7824 */ /* 0x000fe200078e00ff */
[----:B------:R-:W-:Y:S01]  /*2550*/  FADD R36, R36, R5 ;  /* 0x0000000524247221 */ /* 0x000fe20000000000 */
[----:B------:R-:W-:Y:S02]  /*2560*/  IMAD.U32 R12, R12, 0x10000, RZ ;  /* 0x000100000c0c7824 */ /* 0x000fe400078e00ff */
[----:B------:R-:W-:Y:S01]  /*2570*/  IMAD.U32 R13, R13, 0x10000, RZ ;  /* 0x000100000d0d7824 */ /* 0x000fe200078e00ff */
[----:B------:R-:W-:Y:S01]  /*2580*/  FSEL R5, R6, RZ, P3 ;  /* 0x000000ff06057208 */ /* 0x000fe20001800000 */
[----:B------:R-:W-:Y:S01]  /*2590*/  FADD R0, R0, R45 ;  /* 0x0000002d00007221 */ /* 0x000fe20000000000 */
[----:B------:R-:W-:Y:S01]  /*25a0*/  FSEL R48, R37, R48, !P0 ;  /* 0x0000003025307208 */ /* 0x000fe20004000000 */
[----:B------:R-:W-:Y:S01]  /*25b0*/  FMUL R15, R16, R15 ;  /* 0x0000000f100f7220 */ /* 0x000fe20000400000 */
[----:B------:R-:W-:Y:S01]  /*25c0*/  FSEL R6, R7, RZ, P3 ;  /* 0x000000ff07067208 */ /* 0x000fe20001800000 */
[----:B------:R-:W-:Y:S01]  /*25d0*/  FADD R33, R33, R8 ;  /* 0x0000000821217221 */ /* 0x000fe20000000000 */
[----:B------:R-:W-:Y:S01]  /*25e0*/  FSEL R37, R9, R50, !P0 ;  /* 0x0000003209257208 */ /* 0x000fe20004000000 */
[----:B------:R-:W-:Y:S01]  /*25f0*/  FADD R11, R11, R44 ;  /* 0x0000002c0b0b7221 */ /* 0x000fe20000000000 */
[----:B------:R-:W-:Y:S01]  /*2600*/  FMUL R13, R12, R13 ;  /* 0x0000000d0c0d7220 */ /* 0x000fe20000400000 */
[----:B------:R-:W-:Y:S01]  /*2610*/  FADD R7, RZ, R0 ;  /* 0x00000000ff077221 */ /* 0x000fe20000000000 */
[----:B------:R-:W-:Y:S01]  /*2620*/  FSEL R12, R15, RZ, P3 ;  /* 0x000000ff0f0c7208 */ /* 0x000fe20001800000 */
[----:B------:R-:W-:Y:S01]  /*2630*/  FADD R34, R34, R5 ;  /* 0x0000000522227221 */ /* 0x000fe20000000000 */
[----:B------:R-:W-:Y:S01]  /*2640*/  FADD R35, R35, R6 ;  /* 0x0000000623237221 */ /* 0x000fe20000000000 */
[----:B------:R-:W-:Y:S01]  /*2650*/  FADD R11, RZ, R11 ;  /* 0x0000000bff0b7221 */ /* 0x000fe20000000000 */
[----:B------:R-:W-:Y:S01]  /*2660*/  FSEL R5, R14, RZ, P3 ;  /* 0x000000ff0e057208 */ /* 0x000fe20001800000 */
[----:B------:R-:W0:Y:S01]  /*2670*/  LDS R0, [R38.X4+0x2024] ;  /* 0x0020240026007984 */ /* 0x000e220000004800 */
[----:B------:R-:W-:-:S02]  /*2680*/  FSEL R6, R13, RZ, P3 ;  /* 0x000000ff0d067208 */ /* 0x000fc40001800000 */
[----:B------:R-:W-:Y:S01]  /*2690*/  FSEL R54, R7, R54, !P0 ;  /* 0x0000003607367208 */ /* 0x000fe20004000000 */
[----:B------:R-:W-:Y:S01]  /*26a0*/  FADD R31, R31, R12 ;  /* 0x0000000c1f1f7221 */ /* 0x000fe20000000000 */
[----:B------:R-:W-:Y:S01]  /*26b0*/  FSEL R7, R11, R4, !P0 ;  /* 0x000000040b077208 */ /* 0x000fe20004000000 */
[----:B------:R-:W-:Y:S04]  /*26c0*/  LDS R12, [R38.X4+0x2038] ;  /* 0x00203800260c7984 */ /* 0x000fe80000004800 */
[----:B------:R-:W1:Y:S01]  /*26d0*/  LDS R11, [R38.X4+0x2020] ;  /* 0x00202000260b7984 */ /* 0x000e620000004800 */
[----:B------:R-:W-:Y:S01]  /*26e0*/  FADD R40, RZ, R40 ;  /* 0x00000028ff287221 */ /* 0x000fe20000000000 */
[----:B------:R-:W-:Y:S01]  /*26f0*/  FADD R29, R29, R6 ;  /* 0x000000061d1d7221 */ /* 0x000fe20000000000 */
[----:B------:R-:W-:Y:S01]  /*2700*/  FADD R6, RZ, R39 ;  /* 0x00000027ff067221 */ /* 0x000fe20000000000 */
[----:B------:R-:W-:Y:S01]  /*2710*/  FADD R30, R30, R5 ;  /* 0x000000051e1e7221 */ /* 0x000fe20000000000 */
[----:B------:R-:W-:Y:S01]  /*2720*/  FADD R32, R32, R17 ;  /* 0x0000001120207221 */ /* 0x000fe20000000000 */
[----:B------:R-:W-:Y:S01]  /*2730*/  FSEL R5, R40, R51, !P0 ;  /* 0x0000003328057208 */ /* 0x000fe20004000000 */
[----:B------:R-:W-:Y:S01]  /*2740*/  FADD R42, RZ, R42 ;  /* 0x0000002aff2a7221 */ /* 0x000fe20000000000 */
[----:B------:R-:W-:Y:S01]  /*2750*/  FADD R41, RZ, R41 ;  /* 0x00000029ff297221 */ /* 0x000fe20000000000 */
[----:B------:R-:W-:-:S03]  /*2760*/  FSEL R6, R6, R53, !P0 ;  /* 0x0000003506067208 */ /* 0x000fc60004000000 */
[----:B------:R-:W-:Y:S02]  /*2770*/  FSEL R49, R42, R49, !P0 ;  /* 0x000000312a317208 */ /* 0x000fe40004000000 */
[----:B------:R-:W-:Y:S02]  /*2780*/  FSEL R52, R41, R52, !P0 ;  /* 0x0000003429347208 */ /* 0x000fe40004000000 */
[----:B------:R-:W-:Y:S02]  /*2790*/  F2FP.BF16.F32.PACK_AB R6, R7, R6 ;  /* 0x000000060706723e */ /* 0x000fe400000010ff */
[----:B------:R-:W-:Y:S01]  /*27a0*/  F2FP.BF16.F32.PACK_AB R7, R37, R48 ;  /* 0x000000302507723e */ /* 0x000fe200000010ff */
[----:B------:R-:W-:Y:S01]  /*27b0*/  FADD R35, RZ, R35 ;  /* 0x00000023ff237221 */ /* 0x000fe20000000000 */
[----:B------:R-:W-:Y:S01]  /*27c0*/  F2FP.BF16.F32.PACK_AB R5, R54, R5 ;  /* 0x000000053605723e */ /* 0x000fe200000010ff */
[----:B------:R-:W-:Y:S01]  /*27d0*/  FADD R36, RZ, R36 ;  /* 0x00000024ff247221 */ /* 0x000fe20000000000 */
[----:B------:R-:W-:Y:S01]  /*27e0*/  FADD R31, RZ, R31 ;  /* 0x0000001fff1f7221 */ /* 0x000fe20000000000 */
[----:B------:R-:W-:Y:S01]  /*27f0*/  FADD R34, RZ, R34 ;  /* 0x00000022ff227221 */ /* 0x000fe20000000000 */
[----:B------:R-:W-:Y:S01]  /*2800*/  FADD R33, RZ, R33 ;  /* 0x00000021ff217221 */ /* 0x000fe20000000000 */
[----:B------:R-:W-:Y:S01]  /*2810*/  FADD R30, RZ, R30 ;  /* 0x0000001eff1e7221 */ /* 0x000fe20000000000 */
[----:B---3--:R-:W-:-:S02]  /*2820*/  SEL R8, R20, RZ, P6 ;  /* 0x000000ff14087207 */ /* 0x008fc40003000000 */
[----:B------:R-:W-:Y:S01]  /*2830*/  SEL R9, R21, RZ, P6 ;  /* 0x000000ff15097207 */ /* 0x000fe20003000000 */
[----:B------:R-:W-:Y:S01]  /*2840*/  LDS R20, [R38.X4+0x202c] ;  /* 0x00202c0026147984 */ /* 0x000fe20000004800 */
[----:B------:R-:W-:Y:S02]  /*2850*/  SEL R23, R23, RZ, P6 ;  /* 0x000000ff17177207 */ /* 0x000fe40003000000 */
[----:B-----5:R-:W-:Y:S02]  /*2860*/  SEL R24, R24, RZ, P6 ;  /* 0x000000ff18187207 */ /* 0x020fe40003000000 */
[----:B------:R-:W-:Y:S02]  /*2870*/  SEL R25, R25, RZ, P6 ;  /* 0x000000ff19197207 */ /* 0x000fe40003000000 */
[----:B------:R-:W-:Y:S01]  /*2880*/  SEL R27, R27, RZ, P6 ;  /* 0x000000ff1b1b7207 */ /* 0x000fe20003000000 */
[----:B------:R-:W-:Y:S01]  /*2890*/  IMAD.U32 R18, R23, 0x10000, RZ ;  /* 0x0001000017127824 */ /* 0x000fe200078e00ff */
[----:B------:R-:W-:Y:S01]  /*28a0*/  LDS R21, [R38.X4+0x203c] ;  /* 0x00203c0026157984 */ /* 0x000fe20000004800 */
[----:B------:R-:W-:-:S02]  /*28b0*/  IMAD.U32 R15, R8, 0x10000, RZ ;  /* 0x00010000080f7824 */ /* 0x000fc400078e00ff */
[----:B------:R-:W-:Y:S02]  /*28c0*/  IMAD.U32 R19, R9, 0x10000, RZ ;  /* 0x0001000009137824 */ /* 0x000fe400078e00ff */
[----:B------:R-:W-:Y:S02]  /*28d0*/  IMAD.U32 R13, R27, 0x10000, RZ ;  /* 0x000100001b0d7824 */ /* 0x000fe400078e00ff */
[----:B------:R-:W-:Y:S02]  /*28e0*/  IMAD.U32 R14, R24, 0x10000, RZ ;  /* 0x00010000180e7824 */ /* 0x000fe400078e00ff */
[----:B------:R-:W-:Y:S01]  /*28f0*/  IMAD.U32 R16, R25, 0x10000, RZ ;  /* 0x0001000019107824 */ /* 0x000fe200078e00ff */
[----:B------:R-:W-:Y:S01]  /*2900*/  FADD R13, R18, R13 ;  /* 0x0000000d120d7221 */ /* 0x000fe20000000000 */
[----:B------:R-:W-:Y:S01]  /*2910*/  FADD R14, R15, R14 ;  /* 0x0000000e0f0e7221 */ /* 0x000fe20000000000 */
[----:B------:R-:W-:Y:S01]  /*2920*/  LDS R18, [R38.X4+0x2030] ;  /* 0x0020300026127984 */ /* 0x000fe20000004800 */
[----:B------:R-:W-:-:S03]  /*2930*/  FADD R16, R19, R16 ;  /* 0x0000001013107221 */ /* 0x000fc60000000000 */
[----:B------:R-:W2:Y:S04]  /*2940*/  LDS R15, [R38.X4+0x2028] ;  /* 0x00202800260f7984 */ /* 0x000ea80000004800 */
[----:B------:R-:W3:Y:S01]  /*2950*/  LDS R19, [R38.X4+0x2034] ;  /* 0x0020340026137984 */ /* 0x000ee20000004800 */
[----:B------:R-:W-:Y:S02]  /*2960*/  PRMT R23, R23, 0x7632, R23 ;  /* 0x0000763217177816 */ /* 0x000fe40000000017 */
[----:B------:R-:W-:Y:S02]  /*2970*/  SEL R22, R22, RZ, P6 ;  /* 0x000000ff16167207 */ /* 0x000fe40003000000 */
[----:B------:R-:W-:Y:S02]  /*2980*/  SEL R26, R26, RZ, P6 ;  /* 0x000000ff1a1a7207 */ /* 0x000fe40003000000 */
[----:B------:R-:W-:-:S02]  /*2990*/  PRMT R8, R8, 0x7632, R8 ;  /* 0x0000763208087816 */ /* 0x000fc40000000008 */
[----:B------:R-:W-:Y:S01]  /*29a0*/  PRMT R24, R24, 0x7632, R24 ;  /* 0x0000763218187816 */ /* 0x000fe20000000018 */
[----:B------:R-:W-:Y:S01]  /*29b0*/  IMAD.U32 R40, R23, 0x10000, RZ ;  /* 0x0001000017287824 */ /* 0x000fe200078e00ff */
[----:B------:R-:W-:Y:S01]  /*29c0*/  PRMT R9, R9, 0x7632, R9 ;  /* 0x0000763209097816 */ /* 0x000fe20000000009 */
[C---:B------:R-:W-:Y:S01]  /*29d0*/  IMAD.U32 R4, R22.reuse, 0x10000, RZ ;  /* 0x0001000016047824 */ /* 0x040fe200078e00ff */
[----:B------:R-:W-:Y:S01]  /*29e0*/  PRMT R22, R22, 0x7632, R22 ;  /* 0x0000763216167816 */ /* 0x000fe20000000016 */
[----:B------:R-:W-:Y:S01]  /*29f0*/  IMAD.U32 R17, R26, 0x10000, RZ ;  /* 0x000100001a117824 */ /* 0x000fe200078e00ff */
[----:B------:R-:W-:Y:S01]  /*2a00*/  PRMT R27, R27, 0x7632, R27 ;  /* 0x000076321b1b7816 */ /* 0x000fe2000000001b */
[----:B------:R-:W-:Y:S01]  /*2a10*/  IMAD.U32 R23, R8, 0x10000, RZ ;  /* 0x0001000008177824 */ /* 0x000fe200078e00ff */
[----:B------:R-:W-:Y:S01]  /*2a20*/  PRMT R25, R25, 0x7632, R25 ;  /* 0x0000763219197816 */ /* 0x000fe20000000019 */
[----:B------:R-:W-:Y:S01]  /*2a30*/  IMAD.U32 R24, R24, 0x10000, RZ ;  /* 0x0001000018187824 */ /* 0x000fe200078e00ff */
[----:B------:R-:W-:Y:S01]  /*2a40*/  PRMT R26, R26, 0x7632, R26 ;  /* 0x000076321a1a7816 */ /* 0x000fe2000000001a */
[----:B------:R-:W-:-:S02]  /*2a50*/  IMAD.U32 R28, R9, 0x10000, RZ ;  /* 0x00010000091c7824 */ /* 0x000fc400078e00ff */
[----:B------:R-:W-:Y:S01]  /*2a60*/  FADD R24, R23, R24 ;  /* 0x0000001817187221 */ /* 0x000fe20000000000 */
[----:B------:R-:W-:Y:S01]  /*2a70*/  IMAD.U32 R37, R22, 0x10000, RZ ;  /* 0x0001000016257824 */ /* 0x000fe200078e00ff */
[----:B------:R-:W-:Y:S01]  /*2a80*/  FADD R17, R4, R17 ;  /* 0x0000001104117221 */ /* 0x000fe20000000000 */
[----:B------:R-:W-:Y:S02]  /*2a90*/  IMAD.U32 R27, R27, 0x10000, RZ ;  /* 0x000100001b1b7824 */ /* 0x000fe400078e00ff */
[----:B------:R-:W-:Y:S02]  /*2aa0*/  IMAD.U32 R25, R25, 0x10000, RZ ;  /* 0x0001000019197824 */ /* 0x000fe400078e00ff */
[----:B------:R-:W-:Y:S01]  /*2ab0*/  IMAD.U32 R26, R26, 0x10000, RZ ;  /* 0x000100001a1a7824 */ /* 0x000fe200078e00ff */
[----:B------:R-:W-:Y:S01]  /*2ac0*/  F2FP.BF16.F32.PACK_AB R4, R52, R49 ;  /* 0x000000313404723e */ /* 0x000fe200000010ff */
[----:B------:R-:W-:Y:S01]  /*2ad0*/  IMAD.WIDE R8, R2, R3, c[0x0][0x188] ;  /* 0x0000620002087625 */ /* 0x000fe200078e0203 */
[----:B0-----:R-:W-:Y:S01]  /*2ae0*/  @P4 FSEL R0, R24, RZ, P5 ;  /* 0x000000ff18004208 */ /* 0x001fe20002800000 */
[----:B------:R-:W-:Y:S01]  /*2af0*/  FADD R27, R40, R27 ;  /* 0x0000001b281b7221 */ /* 0x000fe20000000000 */
[----:B------:R-:W-:Y:S01]  /*2b00*/  FADD R25, R28, R25 ;  /* 0x000000191c197221 */ /* 0x000fe20000000000 */
[----:B------:R-:W-:Y:S01]  /*2b10*/  FADD R26, R37, R26 ;  /* 0x0000001a251a7221 */ /* 0x000fe20000000000 */
[----:B------:R0:W-:Y:S01]  /*2b20*/  @!P2 STG.E.128 [R8.64], R4 ;  /* 0x000000040800a986 */ /* 0x0001e2000c101d04 */
[----:B------:R-:W-:Y:S01]  /*2b30*/  FSEL R2, R35, R0, !P1 ;  /* 0x0000000023027208 */ /* 0x000fe20004800000 */
[----:B------:R-:W-:Y:S01]  /*2b40*/  FADD R0, RZ, R29 ;  /* 0x0000001dff007221 */ /* 0x000fe20000000000 */
[----:B-1----:R-:W-:-:S02]  /*2b50*/  @P4 FSEL R11, R14, RZ, P5 ;  /* 0x000000ff0e0b4208 */ /* 0x002fc40002800000 */
[----:B------:R-:W-:Y:S02]  /*2b60*/  @P4 FSEL R12, R13, RZ, P5 ;  /* 0x000000ff0d0c4208 */ /* 0x000fe40002800000 */
[----:B--2---:R-:W-:Y:S02]  /*2b70*/  @P4 FSEL R15, R16, RZ, P5 ;  /* 0x000000ff100f4208 */ /* 0x004fe40002800000 */
[----:B------:R-:W-:Y:S02]  /*2b80*/  @P4 FSEL R20, R25, RZ, P5 ;  /* 0x000000ff19144208 */ /* 0x000fe40002800000 */
[----:B------:R-:W-:Y:S02]  /*2b90*/  @P4 FSEL R18, R17, RZ, P5 ;  /* 0x000000ff11124208 */ /* 0x000fe40002800000 */
[----:B---3--:R-:W-:Y:S02]  /*2ba0*/  @P4 FSEL R19, R26, RZ, P5 ;  /* 0x000000ff1a134208 */ /* 0x008fe40002800000 */
[----:B------:R-:W-:Y:S01]  /*2bb0*/  @P4 FSEL R21, R27, RZ, P5 ;  /* 0x000000ff1b154208 */ /* 0x000fe20002800000 */
[----:B0-----:R-:W-:Y:S01]  /*2bc0*/  FADD R5, RZ, R32 ;  /* 0x00000020ff057221 */ /* 0x001fe20000000000 */
[----:B------:R-:W-:-:S02]  /*2bd0*/  FSEL R11, R36, R11, !P1 ;  /* 0x0000000b240b7208 */ /* 0x000fc40004800000 */
[----:B------:R-:W-:Y:S02]  /*2be0*/  FSEL R12, R31, R12, !P1 ;  /* 0x0000000c1f0c7208 */ /* 0x000fe40004800000 */
[----:B------:R-:W-:Y:S02]  /*2bf0*/  FSEL R15, R34, R15, !P1 ;  /* 0x0000000f220f7208 */ /* 0x000fe40004800000 */
[----:B------:R-:W-:Y:S02]  /*2c00*/  FSEL R20, R33, R20, !P1 ;  /* 0x0000001421147208 */ /* 0x000fe40004800000 */
[----:B------:R-:W-:Y:S02]  /*2c10*/  FSEL R5, R5, R18, !P1 ;  /* 0x0000001205057208 */ /* 0x000fe40004800000 */
[----:B------:R-:W-:Y:S02]  /*2c20*/  FSEL R30, R30, R19, !P1 ;  /* 0x000000131e1e7208 */ /* 0x000fe40004800000 */
[----:B------:R-:W-:-:S02]  /*2c30*/  FSEL R21, R0, R21, !P1 ;  /* 0x0000001500157208 */ /* 0x000fc40004800000 */
[----:B------:R-:W-:Y:S01]  /*2c40*/  F2FP.BF16.F32.PACK_AB R28, R2, R11 ;  /* 0x0000000b021c723e */ /* 0x000fe200000010ff */
[----:B------:R-:W-:Y:S01]  /*2c50*/  IMAD.WIDE R10, R10, R3, c[0x0][0x188] ;  /* 0x000062000a0a7625 */ /* 0x000fe200078e0203 */
[----:B------:R-:W-:Y:S02]  /*2c60*/  F2FP.BF16.F32.PACK_AB R29, R20, R15 ;  /* 0x0000000f141d723e */ /* 0x000fe400000010ff */
[----:B------:R-:W-:Y:S02]  /*2c70*/  F2FP.BF16.F32.PACK_AB R30, R30, R5 ;  /* 0x000000051e1e723e */ /* 0x000fe400000010ff */
[----:B------:R-:W-:Y:S01]  /*2c80*/  F2FP.BF16.F32.PACK_AB R31, R21, R12 ;  /* 0x0000000c151f723e */ /* 0x000fe200000010ff */
[----:B------:R-:W-:Y:S06]  /*2c90*/  @P2 EXIT ;  /* 0x000000000000294d */ /* 0x000fec0003800000 */
[----:B------:R-:W-:Y:S01]  /*2ca0*/  STG.E.128 [R10.64], R28 ;  /* 0x0000001c0a007986 */ /* 0x000fe2000c101d04 */
[----:B------:R-:W-:Y:S05]  /*2cb0*/  EXIT ;  /* 0x000000000000794d */ /* 0x000fea0003800000 */
.L_x_0:
[----:B------:R-:W-:-:S00]  /*2cc0*/  BRA `(.L_x_0) ;  /* 0xfffffff000007947 */ /* 0x000fc0000383ffff */
[----:B------:R-:W-:-:S00]  /*2cd0*/  NOP ;  /* 0x0000000000007918 */ /* 0x000fc00000000000 */
        /* <DEDUP_REMOVED lines=10> */
.L_x_1:


//--------------------- .nv.shared.triton__0d1d2d3d4d5d6de7de --------------------------
	.section	.nv.shared.triton__0d1d2d3d4d5d6de7de,"aw",@nobits
	.align	16
